//
// Generated by NVIDIA NVVM Compiler
//
// Compiler Build ID: CL-36424714
// Cuda compilation tools, release 13.0, V13.0.88
// Based on NVVM 20.0.0
//

.version 9.0
.target sm_100
.address_size 64

	// .globl	bp_soa_to_aos_single

.visible .entry bp_soa_to_aos_single(
	.param .u64 .ptr .align 1 bp_soa_to_aos_single_param_0,
	.param .u64 .ptr .align 1 bp_soa_to_aos_single_param_1,
	.param .u32 bp_soa_to_aos_single_param_2,
	.param .u32 bp_soa_to_aos_single_param_3,
	.param .u32 bp_soa_to_aos_single_param_4,
	.param .u32 bp_soa_to_aos_single_param_5
)
{
	.reg .pred 	%p<7>;
	.reg .b32 	%r<72>;
	.reg .b32 	%f<6>;
	.reg .b64 	%rd<23>;

	ld.param.u64 	%rd3, [bp_soa_to_aos_single_param_0];
	ld.param.u64 	%rd4, [bp_soa_to_aos_single_param_1];
	ld.param.u32 	%r20, [bp_soa_to_aos_single_param_3];
	ld.param.u32 	%r21, [bp_soa_to_aos_single_param_4];
	cvta.to.global.u64 	%rd1, %rd4;
	cvta.to.global.u64 	%rd2, %rd3;
	mov.u32 	%r22, %ctaid.x;
	mov.u32 	%r23, %ctaid.y;
	mov.u32 	%r24, %nctaid.x;
	mad.lo.s32 	%r1, %r23, %r24, %r22;
	mov.u32 	%r2, %ntid.x;
	mov.u32 	%r3, %ntid.y;
	mov.u32 	%r4, %tid.y;
	mov.u32 	%r5, %tid.x;
	mad.lo.s32 	%r25, %r1, %r3, %r4;
	mad.lo.s32 	%r70, %r25, %r2, %r5;
	mov.u32 	%r26, %nctaid.y;
	mul.lo.s32 	%r7, %r24, %r26;
	mul.lo.s32 	%r27, %r7, %r2;
	mul.lo.s32 	%r8, %r27, %r3;
	rem.s32 	%r28, %r70, %r21;
	mul.lo.s32 	%r9, %r28, %r20;
	mul.lo.s32 	%r10, %r21, %r20;
	setp.ge.s32 	%p1, %r70, %r10;
	@%p1 bra 	$L__BB0_7;
	add.s32 	%r29, %r1, %r7;
	mad.lo.s32 	%r30, %r3, %r29, %r4;
	mad.lo.s32 	%r31, %r2, %r30, %r5;
	max.s32 	%r32, %r10, %r31;
	setp.lt.s32 	%p2, %r31, %r10;
	selp.u32 	%r33, 1, 0, %p2;
	add.s32 	%r34, %r31, %r33;
	sub.s32 	%r35, %r32, %r34;
	div.u32 	%r36, %r35, %r8;
	add.s32 	%r11, %r36, %r33;
	and.b32  	%r37, %r11, 3;
	setp.eq.s32 	%p3, %r37, 3;
	@%p3 bra 	$L__BB0_4;
	add.s32 	%r38, %r11, 1;
	and.b32  	%r39, %r38, 3;
	neg.s32 	%r68, %r39;
$L__BB0_3:
	.pragma "nounroll";
	mul.wide.s32 	%rd5, %r70, 4;
	add.s64 	%rd6, %rd1, %rd5;
	shr.s32 	%r40, %r70, 31;
	shr.u32 	%r41, %r40, 30;
	add.s32 	%r42, %r70, %r41;
	shr.s32 	%r43, %r42, 2;
	add.s32 	%r44, %r43, %r9;
	mul.wide.s32 	%rd7, %r44, 4;
	add.s64 	%rd8, %rd2, %rd7;
	ld.global.f32 	%f1, [%rd8];
	st.global.f32 	[%rd6], %f1;
	add.s32 	%r70, %r70, %r8;
	add.s32 	%r68, %r68, 1;
	setp.ne.s32 	%p4, %r68, 0;
	@%p4 bra 	$L__BB0_3;
$L__BB0_4:
	setp.lt.u32 	%p5, %r11, 3;
	@%p5 bra 	$L__BB0_7;
	mul.wide.s32 	%rd15, %r8, 4;
$L__BB0_6:
	shr.s32 	%r45, %r70, 31;
	shr.u32 	%r46, %r45, 30;
	add.s32 	%r47, %r70, %r46;
	shr.s32 	%r48, %r47, 2;
	add.s32 	%r49, %r48, %r9;
	mul.wide.s32 	%rd9, %r49, 4;
	add.s64 	%rd10, %rd2, %rd9;
	ld.global.f32 	%f2, [%rd10];
	mul.wide.s32 	%rd11, %r70, 4;
	add.s64 	%rd12, %rd1, %rd11;
	st.global.f32 	[%rd12], %f2;
	add.s32 	%r50, %r70, %r8;
	shr.s32 	%r51, %r50, 31;
	shr.u32 	%r52, %r51, 30;
	add.s32 	%r53, %r50, %r52;
	shr.s32 	%r54, %r53, 2;
	add.s32 	%r55, %r54, %r9;
	mul.wide.s32 	%rd13, %r55, 4;
	add.s64 	%rd14, %rd2, %rd13;
	ld.global.f32 	%f3, [%rd14];
	add.s64 	%rd16, %rd12, %rd15;
	st.global.f32 	[%rd16], %f3;
	add.s32 	%r56, %r50, %r8;
	shr.s32 	%r57, %r56, 31;
	shr.u32 	%r58, %r57, 30;
	add.s32 	%r59, %r56, %r58;
	shr.s32 	%r60, %r59, 2;
	add.s32 	%r61, %r60, %r9;
	mul.wide.s32 	%rd17, %r61, 4;
	add.s64 	%rd18, %rd2, %rd17;
	ld.global.f32 	%f4, [%rd18];
	add.s64 	%rd19, %rd16, %rd15;
	st.global.f32 	[%rd19], %f4;
	add.s32 	%r62, %r56, %r8;
	shr.s32 	%r63, %r62, 31;
	shr.u32 	%r64, %r63, 30;
	add.s32 	%r65, %r62, %r64;
	shr.s32 	%r66, %r65, 2;
	add.s32 	%r67, %r66, %r9;
	mul.wide.s32 	%rd20, %r67, 4;
	add.s64 	%rd21, %rd2, %rd20;
	ld.global.f32 	%f5, [%rd21];
	add.s64 	%rd22, %rd19, %rd15;
	st.global.f32 	[%rd22], %f5;
	add.s32 	%r70, %r62, %r8;
	setp.lt.s32 	%p6, %r70, %r10;
	@%p6 bra 	$L__BB0_6;
$L__BB0_7:
	ret;

}
	// .globl	bp_aos_to_soa_single
.visible .entry bp_aos_to_soa_single(
	.param .u64 .ptr .align 1 bp_aos_to_soa_single_param_0,
	.param .u64 .ptr .align 1 bp_aos_to_soa_single_param_1,
	.param .u32 bp_aos_to_soa_single_param_2,
	.param .u32 bp_aos_to_soa_single_param_3,
	.param .u32 bp_aos_to_soa_single_param_4,
	.param .u32 bp_aos_to_soa_single_param_5
)
{
	.reg .pred 	%p<11>;
	.reg .b32 	%r<49>;
	.reg .b32 	%f<29>;
	.reg .b64 	%rd<37>;

	ld.param.u64 	%rd6, [bp_aos_to_soa_single_param_0];
	ld.param.u64 	%rd7, [bp_aos_to_soa_single_param_1];
	ld.param.u32 	%r21, [bp_aos_to_soa_single_param_3];
	ld.param.u32 	%r22, [bp_aos_to_soa_single_param_4];
	ld.param.u32 	%r23, [bp_aos_to_soa_single_param_5];
	cvta.to.global.u64 	%rd1, %rd7;
	cvta.to.global.u64 	%rd2, %rd6;
	mov.u32 	%r24, %ctaid.x;
	mov.u32 	%r25, %ctaid.y;
	mov.u32 	%r26, %nctaid.x;
	mad.lo.s32 	%r27, %r25, %r26, %r24;
	mov.u32 	%r28, %ntid.x;
	mov.u32 	%r29, %ntid.y;
	mov.u32 	%r30, %tid.y;
	mov.u32 	%r31, %tid.x;
	mad.lo.s32 	%r32, %r27, %r29, %r30;
	mad.lo.s32 	%r43, %r32, %r28, %r31;
	div.s32 	%r2, %r23, %r22;
	div.s32 	%r3, %r21, %r2;
	mov.u32 	%r33, %nctaid.y;
	mul.lo.s32 	%r34, %r26, %r33;
	mul.lo.s32 	%r35, %r34, %r28;
	mul.lo.s32 	%r4, %r35, %r29;
	setp.ge.s32 	%p1, %r43, %r3;
	setp.lt.s32 	%p2, %r2, 1;
	or.pred  	%p3, %p1, %p2;
	@%p3 bra 	$L__BB1_11;
	and.b32  	%r5, %r2, 2147483644;
	neg.s32 	%r6, %r5;
	shl.b32 	%r7, %r22, 2;
	mul.wide.s32 	%rd8, %r21, 12;
	add.s64 	%rd3, %rd1, %rd8;
	mul.wide.s32 	%rd4, %r21, 4;
	mul.wide.s32 	%rd5, %r21, 8;
$L__BB1_2:
	setp.lt.u32 	%p4, %r2, 4;
	mul.lo.s32 	%r9, %r43, %r23;
	mul.lo.s32 	%r10, %r43, %r2;
	mov.b32 	%r48, 0;
	@%p4 bra 	$L__BB1_5;
	mov.u32 	%r44, %r10;
	mov.u32 	%r45, %r9;
	mov.u32 	%r46, %r6;
$L__BB1_4:
	.pragma "nounroll";
	mul.wide.s32 	%rd9, %r44, 4;
	add.s64 	%rd10, %rd3, %rd9;
	add.s64 	%rd11, %rd1, %rd9;
	add.s64 	%rd12, %rd11, 8;
	mul.wide.s32 	%rd13, %r45, 4;
	add.s64 	%rd14, %rd2, %rd13;
	ld.global.f32 	%f1, [%rd14];
	st.global.f32 	[%rd11], %f1;
	ld.global.f32 	%f2, [%rd14+4];
	add.s64 	%rd15, %rd12, %rd4;
	st.global.f32 	[%rd15+-8], %f2;
	ld.global.f32 	%f3, [%rd14+8];
	add.s64 	%rd16, %rd12, %rd5;
	st.global.f32 	[%rd16+-8], %f3;
	ld.global.f32 	%f4, [%rd14+12];
	st.global.f32 	[%rd10], %f4;
	mul.wide.s32 	%rd17, %r22, 4;
	add.s64 	%rd18, %rd14, %rd17;
	ld.global.f32 	%f5, [%rd18];
	st.global.f32 	[%rd11+4], %f5;
	ld.global.f32 	%f6, [%rd18+4];
	st.global.f32 	[%rd15+-4], %f6;
	ld.global.f32 	%f7, [%rd18+8];
	st.global.f32 	[%rd16+-4], %f7;
	ld.global.f32 	%f8, [%rd18+12];
	st.global.f32 	[%rd10+4], %f8;
	add.s64 	%rd19, %rd18, %rd17;
	ld.global.f32 	%f9, [%rd19];
	st.global.f32 	[%rd11+8], %f9;
	ld.global.f32 	%f10, [%rd19+4];
	st.global.f32 	[%rd15], %f10;
	ld.global.f32 	%f11, [%rd19+8];
	st.global.f32 	[%rd16], %f11;
	ld.global.f32 	%f12, [%rd19+12];
	st.global.f32 	[%rd10+8], %f12;
	add.s64 	%rd20, %rd19, %rd17;
	ld.global.f32 	%f13, [%rd20];
	st.global.f32 	[%rd11+12], %f13;
	ld.global.f32 	%f14, [%rd20+4];
	st.global.f32 	[%rd15+4], %f14;
	ld.global.f32 	%f15, [%rd20+8];
	st.global.f32 	[%rd16+4], %f15;
	ld.global.f32 	%f16, [%rd20+12];
	st.global.f32 	[%rd10+12], %f16;
	add.s32 	%r46, %r46, 4;
	add.s32 	%r45, %r45, %r7;
	add.s32 	%r44, %r44, 4;
	setp.ne.s32 	%p5, %r46, 0;
	mov.u32 	%r48, %r5;
	@%p5 bra 	$L__BB1_4;
$L__BB1_5:
	and.b32  	%r37, %r2, 3;
	setp.eq.s32 	%p6, %r37, 0;
	@%p6 bra 	$L__BB1_10;
	setp.eq.s32 	%p7, %r37, 1;
	@%p7 bra 	$L__BB1_8;
	mad.lo.s32 	%r38, %r48, %r22, %r9;
	mul.wide.s32 	%rd21, %r38, 4;
	add.s64 	%rd22, %rd2, %rd21;
	ld.global.f32 	%f17, [%rd22];
	add.s32 	%r39, %r48, %r10;
	mul.wide.s32 	%rd23, %r39, 4;
	add.s64 	%rd24, %rd1, %rd23;
	st.global.f32 	[%rd24], %f17;
	ld.global.f32 	%f18, [%rd22+4];
	add.s64 	%rd25, %rd24, %rd4;
	st.global.f32 	[%rd25], %f18;
	ld.global.f32 	%f19, [%rd22+8];
	add.s64 	%rd26, %rd25, %rd4;
	st.global.f32 	[%rd26], %f19;
	ld.global.f32 	%f20, [%rd22+12];
	add.s64 	%rd27, %rd26, %rd4;
	st.global.f32 	[%rd27], %f20;
	mul.wide.s32 	%rd28, %r22, 4;
	add.s64 	%rd29, %rd22, %rd28;
	ld.global.f32 	%f21, [%rd29];
	st.global.f32 	[%rd24+4], %f21;
	ld.global.f32 	%f22, [%rd29+4];
	st.global.f32 	[%rd25+4], %f22;
	ld.global.f32 	%f23, [%rd29+8];
	st.global.f32 	[%rd26+4], %f23;
	ld.global.f32 	%f24, [%rd29+12];
	st.global.f32 	[%rd27+4], %f24;
	add.s32 	%r48, %r48, 2;
$L__BB1_8:
	and.b32  	%r40, %r2, 1;
	setp.eq.b32 	%p8, %r40, 1;
	not.pred 	%p9, %p8;
	@%p9 bra 	$L__BB1_10;
	mad.lo.s32 	%r41, %r48, %r22, %r9;
	mul.wide.s32 	%rd30, %r41, 4;
	add.s64 	%rd31, %rd2, %rd30;
	ld.global.f32 	%f25, [%rd31];
	add.s32 	%r42, %r48, %r10;
	mul.wide.s32 	%rd32, %r42, 4;
	add.s64 	%rd33, %rd1, %rd32;
	st.global.f32 	[%rd33], %f25;
	ld.global.f32 	%f26, [%rd31+4];
	add.s64 	%rd34, %rd33, %rd4;
	st.global.f32 	[%rd34], %f26;
	ld.global.f32 	%f27, [%rd31+8];
	add.s64 	%rd35, %rd34, %rd4;
	st.global.f32 	[%rd35], %f27;
	ld.global.f32 	%f28, [%rd31+12];
	add.s64 	%rd36, %rd35, %rd4;
	st.global.f32 	[%rd36], %f28;
$L__BB1_10:
	add.s32 	%r43, %r43, %r4;
	setp.lt.s32 	%p10, %r43, %r3;
	@%p10 bra 	$L__BB1_2;
$L__BB1_11:
	ret;

}
	// .globl	bp_soa_to_aos
.visible .entry bp_soa_to_aos(
	.param .u64 .ptr .align 1 bp_soa_to_aos_param_0,
	.param .u64 .ptr .align 1 bp_soa_to_aos_param_1,
	.param .u32 bp_soa_to_aos_param_2,
	.param .u32 bp_soa_to_aos_param_3,
	.param .u32 bp_soa_to_aos_param_4,
	.param .u32 bp_soa_to_aos_param_5
)
{
	.reg .pred 	%p<11>;
	.reg .b32 	%r<50>;
	.reg .b32 	%f<29>;
	.reg .b64 	%rd<38>;

	ld.param.u64 	%rd6, [bp_soa_to_aos_param_0];
	ld.param.u64 	%rd7, [bp_soa_to_aos_param_1];
	ld.param.u32 	%r21, [bp_soa_to_aos_param_3];
	ld.param.u32 	%r22, [bp_soa_to_aos_param_4];
	ld.param.u32 	%r23, [bp_soa_to_aos_param_5];
	cvta.to.global.u64 	%rd1, %rd7;
	cvta.to.global.u64 	%rd2, %rd6;
	mov.u32 	%r24, %ctaid.x;
	mov.u32 	%r25, %ctaid.y;
	mov.u32 	%r26, %nctaid.x;
	mad.lo.s32 	%r27, %r25, %r26, %r24;
	mov.u32 	%r28, %ntid.x;
	mov.u32 	%r29, %ntid.y;
	mov.u32 	%r30, %tid.y;
	mov.u32 	%r31, %tid.x;
	mad.lo.s32 	%r32, %r27, %r29, %r30;
	mad.lo.s32 	%r44, %r32, %r28, %r31;
	mul.lo.s32 	%r33, %r22, %r21;
	div.s32 	%r2, %r33, %r23;
	mov.u32 	%r34, %nctaid.y;
	mul.lo.s32 	%r35, %r26, %r34;
	mul.lo.s32 	%r36, %r35, %r28;
	mul.lo.s32 	%r3, %r36, %r29;
	div.s32 	%r4, %r23, %r22;
	setp.ge.s32 	%p1, %r44, %r2;
	setp.lt.s32 	%p2, %r4, 1;
	or.pred  	%p3, %p1, %p2;
	@%p3 bra 	$L__BB2_11;
	and.b32  	%r5, %r4, 2147483644;
	neg.s32 	%r6, %r5;
	shl.b32 	%r7, %r22, 2;
	mul.wide.s32 	%rd8, %r21, 12;
	add.s64 	%rd3, %rd2, %rd8;
	mul.wide.s32 	%rd9, %r21, 8;
	add.s64 	%rd4, %rd2, %rd9;
	mul.wide.s32 	%rd5, %r21, 4;
$L__BB2_2:
	setp.lt.u32 	%p4, %r4, 4;
	mul.lo.s32 	%r9, %r44, %r23;
	mul.lo.s32 	%r10, %r44, %r4;
	mov.b32 	%r49, 0;
	@%p4 bra 	$L__BB2_5;
	mov.u32 	%r45, %r10;
	mov.u32 	%r46, %r9;
	mov.u32 	%r47, %r6;
$L__BB2_4:
	.pragma "nounroll";
	mul.wide.s32 	%rd10, %r45, 4;
	add.s64 	%rd11, %rd3, %rd10;
	add.s64 	%rd12, %rd4, %rd10;
	add.s64 	%rd13, %rd2, %rd10;
	add.s64 	%rd14, %rd13, 8;
	ld.global.f32 	%f1, [%rd13];
	mul.wide.s32 	%rd15, %r46, 4;
	add.s64 	%rd16, %rd1, %rd15;
	st.global.f32 	[%rd16], %f1;
	add.s64 	%rd17, %rd14, %rd5;
	ld.global.f32 	%f2, [%rd17+-8];
	st.global.f32 	[%rd16+4], %f2;
	ld.global.f32 	%f3, [%rd12];
	st.global.f32 	[%rd16+8], %f3;
	ld.global.f32 	%f4, [%rd11];
	st.global.f32 	[%rd16+12], %f4;
	ld.global.f32 	%f5, [%rd13+4];
	mul.wide.s32 	%rd18, %r22, 4;
	add.s64 	%rd19, %rd16, %rd18;
	st.global.f32 	[%rd19], %f5;
	ld.global.f32 	%f6, [%rd17+-4];
	st.global.f32 	[%rd19+4], %f6;
	ld.global.f32 	%f7, [%rd12+4];
	st.global.f32 	[%rd19+8], %f7;
	ld.global.f32 	%f8, [%rd11+4];
	st.global.f32 	[%rd19+12], %f8;
	ld.global.f32 	%f9, [%rd13+8];
	add.s64 	%rd20, %rd19, %rd18;
	st.global.f32 	[%rd20], %f9;
	ld.global.f32 	%f10, [%rd17];
	st.global.f32 	[%rd20+4], %f10;
	ld.global.f32 	%f11, [%rd12+8];
	st.global.f32 	[%rd20+8], %f11;
	ld.global.f32 	%f12, [%rd11+8];
	st.global.f32 	[%rd20+12], %f12;
	ld.global.f32 	%f13, [%rd13+12];
	add.s64 	%rd21, %rd20, %rd18;
	st.global.f32 	[%rd21], %f13;
	ld.global.f32 	%f14, [%rd17+4];
	st.global.f32 	[%rd21+4], %f14;
	ld.global.f32 	%f15, [%rd12+12];
	st.global.f32 	[%rd21+8], %f15;
	ld.global.f32 	%f16, [%rd11+12];
	st.global.f32 	[%rd21+12], %f16;
	add.s32 	%r47, %r47, 4;
	add.s32 	%r46, %r46, %r7;
	add.s32 	%r45, %r45, 4;
	setp.ne.s32 	%p5, %r47, 0;
	mov.u32 	%r49, %r5;
	@%p5 bra 	$L__BB2_4;
$L__BB2_5:
	and.b32  	%r38, %r4, 3;
	setp.eq.s32 	%p6, %r38, 0;
	@%p6 bra 	$L__BB2_10;
	setp.eq.s32 	%p7, %r38, 1;
	@%p7 bra 	$L__BB2_8;
	add.s32 	%r39, %r49, %r10;
	mul.wide.s32 	%rd22, %r39, 4;
	add.s64 	%rd23, %rd2, %rd22;
	ld.global.f32 	%f17, [%rd23];
	mad.lo.s32 	%r40, %r49, %r22, %r9;
	mul.wide.s32 	%rd24, %r40, 4;
	add.s64 	%rd25, %rd1, %rd24;
	st.global.f32 	[%rd25], %f17;
	add.s64 	%rd26, %rd23, %rd5;
	ld.global.f32 	%f18, [%rd26];
	st.global.f32 	[%rd25+4], %f18;
	add.s64 	%rd27, %rd26, %rd5;
	ld.global.f32 	%f19, [%rd27];
	st.global.f32 	[%rd25+8], %f19;
	add.s64 	%rd28, %rd27, %rd5;
	ld.global.f32 	%f20, [%rd28];
	st.global.f32 	[%rd25+12], %f20;
	ld.global.f32 	%f21, [%rd23+4];
	mul.wide.s32 	%rd29, %r22, 4;
	add.s64 	%rd30, %rd25, %rd29;
	st.global.f32 	[%rd30], %f21;
	ld.global.f32 	%f22, [%rd26+4];
	st.global.f32 	[%rd30+4], %f22;
	ld.global.f32 	%f23, [%rd27+4];
	st.global.f32 	[%rd30+8], %f23;
	ld.global.f32 	%f24, [%rd28+4];
	st.global.f32 	[%rd30+12], %f24;
	add.s32 	%r49, %r49, 2;
$L__BB2_8:
	and.b32  	%r41, %r4, 1;
	setp.eq.b32 	%p8, %r41, 1;
	not.pred 	%p9, %p8;
	@%p9 bra 	$L__BB2_10;
	add.s32 	%r42, %r49, %r10;
	mul.wide.s32 	%rd31, %r42, 4;
	add.s64 	%rd32, %rd2, %rd31;
	ld.global.f32 	%f25, [%rd32];
	mad.lo.s32 	%r43, %r49, %r22, %r9;
	mul.wide.s32 	%rd33, %r43, 4;
	add.s64 	%rd34, %rd1, %rd33;
	st.global.f32 	[%rd34], %f25;
	add.s64 	%rd35, %rd32, %rd5;
	ld.global.f32 	%f26, [%rd35];
	st.global.f32 	[%rd34+4], %f26;
	add.s64 	%rd36, %rd35, %rd5;
	ld.global.f32 	%f27, [%rd36];
	st.global.f32 	[%rd34+8], %f27;
	add.s64 	%rd37, %rd36, %rd5;
	ld.global.f32 	%f28, [%rd37];
	st.global.f32 	[%rd34+12], %f28;
$L__BB2_10:
	add.s32 	%r44, %r44, %r3;
	setp.lt.s32 	%p10, %r44, %r2;
	@%p10 bra 	$L__BB2_2;
$L__BB2_11:
	ret;

}
	// .globl	bp_aos_to_soa
.visible .entry bp_aos_to_soa(
	.param .u64 .ptr .align 1 bp_aos_to_soa_param_0,
	.param .u64 .ptr .align 1 bp_aos_to_soa_param_1,
	.param .u32 bp_aos_to_soa_param_2,
	.param .u32 bp_aos_to_soa_param_3,
	.param .u32 bp_aos_to_soa_param_4,
	.param .u32 bp_aos_to_soa_param_5
)
{
	.reg .pred 	%p<11>;
	.reg .b32 	%r<49>;
	.reg .b32 	%f<29>;
	.reg .b64 	%rd<37>;

	ld.param.u64 	%rd6, [bp_aos_to_soa_param_0];
	ld.param.u64 	%rd7, [bp_aos_to_soa_param_1];
	ld.param.u32 	%r21, [bp_aos_to_soa_param_3];
	ld.param.u32 	%r22, [bp_aos_to_soa_param_4];
	ld.param.u32 	%r23, [bp_aos_to_soa_param_5];
	cvta.to.global.u64 	%rd1, %rd7;
	cvta.to.global.u64 	%rd2, %rd6;
	mov.u32 	%r24, %ctaid.x;
	mov.u32 	%r25, %ctaid.y;
	mov.u32 	%r26, %nctaid.x;
	mad.lo.s32 	%r27, %r25, %r26, %r24;
	mov.u32 	%r28, %ntid.x;
	mov.u32 	%r29, %ntid.y;
	mov.u32 	%r30, %tid.y;
	mov.u32 	%r31, %tid.x;
	mad.lo.s32 	%r32, %r27, %r29, %r30;
	mad.lo.s32 	%r43, %r32, %r28, %r31;
	div.s32 	%r2, %r23, %r22;
	div.s32 	%r3, %r21, %r2;
	mov.u32 	%r33, %nctaid.y;
	mul.lo.s32 	%r34, %r26, %r33;
	mul.lo.s32 	%r35, %r34, %r28;
	mul.lo.s32 	%r4, %r35, %r29;
	setp.ge.s32 	%p1, %r43, %r3;
	setp.lt.s32 	%p2, %r2, 1;
	or.pred  	%p3, %p1, %p2;
	@%p3 bra 	$L__BB3_11;
	and.b32  	%r5, %r2, 2147483644;
	neg.s32 	%r6, %r5;
	shl.b32 	%r7, %r22, 2;
	mul.wide.s32 	%rd8, %r21, 12;
	add.s64 	%rd3, %rd1, %rd8;
	mul.wide.s32 	%rd4, %r21, 4;
	mul.wide.s32 	%rd5, %r21, 8;
$L__BB3_2:
	setp.lt.u32 	%p4, %r2, 4;
	mul.lo.s32 	%r9, %r43, %r23;
	mul.lo.s32 	%r10, %r43, %r2;
	mov.b32 	%r48, 0;
	@%p4 bra 	$L__BB3_5;
	mov.u32 	%r44, %r10;
	mov.u32 	%r45, %r9;
	mov.u32 	%r46, %r6;
$L__BB3_4:
	.pragma "nounroll";
	mul.wide.s32 	%rd9, %r44, 4;
	add.s64 	%rd10, %rd3, %rd9;
	add.s64 	%rd11, %rd1, %rd9;
	add.s64 	%rd12, %rd11, 8;
	mul.wide.s32 	%rd13, %r45, 4;
	add.s64 	%rd14, %rd2, %rd13;
	ld.global.f32 	%f1, [%rd14];
	st.global.f32 	[%rd11], %f1;
	ld.global.f32 	%f2, [%rd14+4];
	add.s64 	%rd15, %rd12, %rd4;
	st.global.f32 	[%rd15+-8], %f2;
	ld.global.f32 	%f3, [%rd14+8];
	add.s64 	%rd16, %rd12, %rd5;
	st.global.f32 	[%rd16+-8], %f3;
	ld.global.f32 	%f4, [%rd14+12];
	st.global.f32 	[%rd10], %f4;
	mul.wide.s32 	%rd17, %r22, 4;
	add.s64 	%rd18, %rd14, %rd17;
	ld.global.f32 	%f5, [%rd18];
	st.global.f32 	[%rd11+4], %f5;
	ld.global.f32 	%f6, [%rd18+4];
	st.global.f32 	[%rd15+-4], %f6;
	ld.global.f32 	%f7, [%rd18+8];
	st.global.f32 	[%rd16+-4], %f7;
	ld.global.f32 	%f8, [%rd18+12];
	st.global.f32 	[%rd10+4], %f8;
	add.s64 	%rd19, %rd18, %rd17;
	ld.global.f32 	%f9, [%rd19];
	st.global.f32 	[%rd11+8], %f9;
	ld.global.f32 	%f10, [%rd19+4];
	st.global.f32 	[%rd15], %f10;
	ld.global.f32 	%f11, [%rd19+8];
	st.global.f32 	[%rd16], %f11;
	ld.global.f32 	%f12, [%rd19+12];
	st.global.f32 	[%rd10+8], %f12;
	add.s64 	%rd20, %rd19, %rd17;
	ld.global.f32 	%f13, [%rd20];
	st.global.f32 	[%rd11+12], %f13;
	ld.global.f32 	%f14, [%rd20+4];
	st.global.f32 	[%rd15+4], %f14;
	ld.global.f32 	%f15, [%rd20+8];
	st.global.f32 	[%rd16+4], %f15;
	ld.global.f32 	%f16, [%rd20+12];
	st.global.f32 	[%rd10+12], %f16;
	add.s32 	%r46, %r46, 4;
	add.s32 	%r45, %r45, %r7;
	add.s32 	%r44, %r44, 4;
	setp.ne.s32 	%p5, %r46, 0;
	mov.u32 	%r48, %r5;
	@%p5 bra 	$L__BB3_4;
$L__BB3_5:
	and.b32  	%r37, %r2, 3;
	setp.eq.s32 	%p6, %r37, 0;
	@%p6 bra 	$L__BB3_10;
	setp.eq.s32 	%p7, %r37, 1;
	@%p7 bra 	$L__BB3_8;
	mad.lo.s32 	%r38, %r48, %r22, %r9;
	mul.wide.s32 	%rd21, %r38, 4;
	add.s64 	%rd22, %rd2, %rd21;
	ld.global.f32 	%f17, [%rd22];
	add.s32 	%r39, %r48, %r10;
	mul.wide.s32 	%rd23, %r39, 4;
	add.s64 	%rd24, %rd1, %rd23;
	st.global.f32 	[%rd24], %f17;
	ld.global.f32 	%f18, [%rd22+4];
	add.s64 	%rd25, %rd24, %rd4;
	st.global.f32 	[%rd25], %f18;
	ld.global.f32 	%f19, [%rd22+8];
	add.s64 	%rd26, %rd25, %rd4;
	st.global.f32 	[%rd26], %f19;
	ld.global.f32 	%f20, [%rd22+12];
	add.s64 	%rd27, %rd26, %rd4;
	st.global.f32 	[%rd27], %f20;
	mul.wide.s32 	%rd28, %r22, 4;
	add.s64 	%rd29, %rd22, %rd28;
	ld.global.f32 	%f21, [%rd29];
	st.global.f32 	[%rd24+4], %f21;
	ld.global.f32 	%f22, [%rd29+4];
	st.global.f32 	[%rd25+4], %f22;
	ld.global.f32 	%f23, [%rd29+8];
	st.global.f32 	[%rd26+4], %f23;
	ld.global.f32 	%f24, [%rd29+12];
	st.global.f32 	[%rd27+4], %f24;
	add.s32 	%r48, %r48, 2;
$L__BB3_8:
	and.b32  	%r40, %r2, 1;
	setp.eq.b32 	%p8, %r40, 1;
	not.pred 	%p9, %p8;
	@%p9 bra 	$L__BB3_10;
	mad.lo.s32 	%r41, %r48, %r22, %r9;
	mul.wide.s32 	%rd30, %r41, 4;
	add.s64 	%rd31, %rd2, %rd30;
	ld.global.f32 	%f25, [%rd31];
	add.s32 	%r42, %r48, %r10;
	mul.wide.s32 	%rd32, %r42, 4;
	add.s64 	%rd33, %rd1, %rd32;
	st.global.f32 	[%rd33], %f25;
	ld.global.f32 	%f26, [%rd31+4];
	add.s64 	%rd34, %rd33, %rd4;
	st.global.f32 	[%rd34], %f26;
	ld.global.f32 	%f27, [%rd31+8];
	add.s64 	%rd35, %rd34, %rd4;
	st.global.f32 	[%rd35], %f27;
	ld.global.f32 	%f28, [%rd31+12];
	add.s64 	%rd36, %rd35, %rd4;
	st.global.f32 	[%rd36], %f28;
$L__BB3_10:
	add.s32 	%r43, %r43, %r4;
	setp.lt.s32 	%p10, %r43, %r3;
	@%p10 bra 	$L__BB3_2;
$L__BB3_11:
	ret;

}
	// .globl	bp_aos_to_aos_test
.visible .entry bp_aos_to_aos_test(
	.param .u64 .ptr .align 1 bp_aos_to_aos_test_param_0,
	.param .u64 .ptr .align 1 bp_aos_to_aos_test_param_1,
	.param .u32 bp_aos_to_aos_test_param_2,
	.param .u32 bp_aos_to_aos_test_param_3,
	.param .u32 bp_aos_to_aos_test_param_4,
	.param .u32 bp_aos_to_aos_test_param_5
)
{
	.reg .pred 	%p<10>;
	.reg .b32 	%r<43>;
	.reg .b32 	%f<29>;
	.reg .b64 	%rd<24>;

	ld.param.u64 	%rd3, [bp_aos_to_aos_test_param_0];
	ld.param.u64 	%rd4, [bp_aos_to_aos_test_param_1];
	ld.param.u32 	%r22, [bp_aos_to_aos_test_param_3];
	ld.param.u32 	%r20, [bp_aos_to_aos_test_param_4];
	ld.param.u32 	%r21, [bp_aos_to_aos_test_param_5];
	cvta.to.global.u64 	%rd1, %rd4;
	cvta.to.global.u64 	%rd2, %rd3;
	mov.u32 	%r23, %ctaid.x;
	mov.u32 	%r24, %ctaid.y;
	mov.u32 	%r25, %nctaid.x;
	mad.lo.s32 	%r26, %r24, %r25, %r23;
	mov.u32 	%r27, %ntid.x;
	mov.u32 	%r28, %ntid.y;
	mov.u32 	%r29, %tid.y;
	mov.u32 	%r30, %tid.x;
	mad.lo.s32 	%r31, %r26, %r28, %r29;
	mad.lo.s32 	%r38, %r31, %r27, %r30;
	div.s32 	%r2, %r21, %r20;
	div.s32 	%r3, %r22, %r2;
	mov.u32 	%r32, %nctaid.y;
	mul.lo.s32 	%r33, %r25, %r32;
	mul.lo.s32 	%r34, %r33, %r27;
	mul.lo.s32 	%r4, %r34, %r28;
	setp.ge.s32 	%p1, %r38, %r3;
	setp.lt.s32 	%p2, %r2, 1;
	or.pred  	%p3, %p1, %p2;
	@%p3 bra 	$L__BB4_11;
	and.b32  	%r5, %r2, 3;
	and.b32  	%r6, %r2, 2147483644;
	and.b32  	%r7, %r2, 1;
	neg.s32 	%r8, %r6;
	shl.b32 	%r9, %r20, 2;
	mul.wide.s32 	%rd18, %r20, 4;
$L__BB4_2:
	setp.lt.u32 	%p4, %r2, 4;
	mul.lo.s32 	%r11, %r38, %r21;
	mov.b32 	%r42, 0;
	@%p4 bra 	$L__BB4_5;
	mov.u32 	%r39, %r11;
	mov.u32 	%r40, %r8;
$L__BB4_4:
	.pragma "nounroll";
	mul.wide.s32 	%rd5, %r39, 4;
	add.s64 	%rd6, %rd2, %rd5;
	ld.global.f32 	%f1, [%rd6];
	add.s64 	%rd7, %rd1, %rd5;
	st.global.f32 	[%rd7], %f1;
	ld.global.f32 	%f2, [%rd6+4];
	st.global.f32 	[%rd7+4], %f2;
	ld.global.f32 	%f3, [%rd6+8];
	st.global.f32 	[%rd7+8], %f3;
	ld.global.f32 	%f4, [%rd6+12];
	st.global.f32 	[%rd7+12], %f4;
	add.s64 	%rd9, %rd6, %rd18;
	ld.global.f32 	%f5, [%rd9];
	add.s64 	%rd10, %rd7, %rd18;
	st.global.f32 	[%rd10], %f5;
	ld.global.f32 	%f6, [%rd9+4];
	st.global.f32 	[%rd10+4], %f6;
	ld.global.f32 	%f7, [%rd9+8];
	st.global.f32 	[%rd10+8], %f7;
	ld.global.f32 	%f8, [%rd9+12];
	st.global.f32 	[%rd10+12], %f8;
	add.s64 	%rd11, %rd9, %rd18;
	ld.global.f32 	%f9, [%rd11];
	add.s64 	%rd12, %rd10, %rd18;
	st.global.f32 	[%rd12], %f9;
	ld.global.f32 	%f10, [%rd11+4];
	st.global.f32 	[%rd12+4], %f10;
	ld.global.f32 	%f11, [%rd11+8];
	st.global.f32 	[%rd12+8], %f11;
	ld.global.f32 	%f12, [%rd11+12];
	st.global.f32 	[%rd12+12], %f12;
	add.s64 	%rd13, %rd11, %rd18;
	ld.global.f32 	%f13, [%rd13];
	add.s64 	%rd14, %rd12, %rd18;
	st.global.f32 	[%rd14], %f13;
	ld.global.f32 	%f14, [%rd13+4];
	st.global.f32 	[%rd14+4], %f14;
	ld.global.f32 	%f15, [%rd13+8];
	st.global.f32 	[%rd14+8], %f15;
	ld.global.f32 	%f16, [%rd13+12];
	st.global.f32 	[%rd14+12], %f16;
	add.s32 	%r40, %r40, 4;
	add.s32 	%r39, %r39, %r9;
	setp.ne.s32 	%p5, %r40, 0;
	mov.u32 	%r42, %r6;
	@%p5 bra 	$L__BB4_4;
$L__BB4_5:
	setp.eq.s32 	%p6, %r5, 0;
	@%p6 bra 	$L__BB4_10;
	setp.eq.s32 	%p7, %r5, 1;
	@%p7 bra 	$L__BB4_8;
	mad.lo.s32 	%r36, %r42, %r20, %r11;
	mul.wide.s32 	%rd15, %r36, 4;
	add.s64 	%rd16, %rd2, %rd15;
	ld.global.f32 	%f17, [%rd16];
	add.s64 	%rd17, %rd1, %rd15;
	st.global.f32 	[%rd17], %f17;
	ld.global.f32 	%f18, [%rd16+4];
	st.global.f32 	[%rd17+4], %f18;
	ld.global.f32 	%f19, [%rd16+8];
	st.global.f32 	[%rd17+8], %f19;
	ld.global.f32 	%f20, [%rd16+12];
	st.global.f32 	[%rd17+12], %f20;
	add.s64 	%rd19, %rd16, %rd18;
	ld.global.f32 	%f21, [%rd19];
	add.s64 	%rd20, %rd17, %rd18;
	st.global.f32 	[%rd20], %f21;
	ld.global.f32 	%f22, [%rd19+4];
	st.global.f32 	[%rd20+4], %f22;
	ld.global.f32 	%f23, [%rd19+8];
	st.global.f32 	[%rd20+8], %f23;
	ld.global.f32 	%f24, [%rd19+12];
	st.global.f32 	[%rd20+12], %f24;
	add.s32 	%r42, %r42, 2;
$L__BB4_8:
	setp.eq.s32 	%p8, %r7, 0;
	@%p8 bra 	$L__BB4_10;
	mad.lo.s32 	%r37, %r42, %r20, %r11;
	mul.wide.s32 	%rd21, %r37, 4;
	add.s64 	%rd22, %rd2, %rd21;
	ld.global.f32 	%f25, [%rd22];
	add.s64 	%rd23, %rd1, %rd21;
	st.global.f32 	[%rd23], %f25;
	ld.global.f32 	%f26, [%rd22+4];
	st.global.f32 	[%rd23+4], %f26;
	ld.global.f32 	%f27, [%rd22+8];
	st.global.f32 	[%rd23+8], %f27;
	ld.global.f32 	%f28, [%rd22+12];
	st.global.f32 	[%rd23+12], %f28;
$L__BB4_10:
	add.s32 	%r38, %r38, %r4;
	setp.lt.s32 	%p9, %r38, %r3;
	@%p9 bra 	$L__BB4_2;
$L__BB4_11:
	ret;

}
	// .globl	bp_soa_to_soa_test
.visible .entry bp_soa_to_soa_test(
	.param .u64 .ptr .align 1 bp_soa_to_soa_test_param_0,
	.param .u64 .ptr .align 1 bp_soa_to_soa_test_param_1,
	.param .u32 bp_soa_to_soa_test_param_2,
	.param .u32 bp_soa_to_soa_test_param_3,
	.param .u32 bp_soa_to_soa_test_param_4,
	.param .u32 bp_soa_to_soa_test_param_5
)
{
	.reg .pred 	%p<13>;
	.reg .b32 	%r<49>;
	.reg .b32 	%f<61>;
	.reg .b64 	%rd<46>;

	ld.param.u64 	%rd6, [bp_soa_to_soa_test_param_0];
	ld.param.u64 	%rd7, [bp_soa_to_soa_test_param_1];
	ld.param.u32 	%r20, [bp_soa_to_soa_test_param_3];
	ld.param.u32 	%r21, [bp_soa_to_soa_test_param_4];
	ld.param.u32 	%r22, [bp_soa_to_soa_test_param_5];
	cvta.to.global.u64 	%rd1, %rd7;
	cvta.to.global.u64 	%rd2, %rd6;
	mov.u32 	%r23, %ctaid.x;
	mov.u32 	%r24, %ctaid.y;
	mov.u32 	%r25, %nctaid.x;
	mad.lo.s32 	%r26, %r24, %r25, %r23;
	mov.u32 	%r27, %ntid.x;
	mov.u32 	%r28, %ntid.y;
	mov.u32 	%r29, %tid.y;
	mov.u32 	%r30, %tid.x;
	mad.lo.s32 	%r31, %r26, %r28, %r29;
	mad.lo.s32 	%r43, %r31, %r27, %r30;
	mul.lo.s32 	%r32, %r21, %r20;
	div.s32 	%r2, %r32, %r22;
	mov.u32 	%r33, %nctaid.y;
	mul.lo.s32 	%r34, %r25, %r33;
	mul.lo.s32 	%r35, %r34, %r27;
	mul.lo.s32 	%r3, %r35, %r28;
	div.s32 	%r4, %r22, %r21;
	setp.ge.s32 	%p1, %r43, %r2;
	setp.lt.s32 	%p2, %r4, 1;
	or.pred  	%p3, %p1, %p2;
	@%p3 bra 	$L__BB5_14;
	and.b32  	%r5, %r4, 7;
	and.b32  	%r6, %r4, 2147483640;
	neg.s32 	%r7, %r6;
	mul.wide.s32 	%rd3, %r20, 12;
	mul.wide.s32 	%rd4, %r20, 8;
	mul.wide.s32 	%rd5, %r20, 4;
$L__BB5_2:
	setp.lt.u32 	%p4, %r4, 8;
	mul.lo.s32 	%r9, %r43, %r4;
	mov.b32 	%r47, 0;
	@%p4 bra 	$L__BB5_5;
	mov.u32 	%r44, %r9;
	mov.u32 	%r45, %r7;
$L__BB5_4:
	.pragma "nounroll";
	mul.wide.s32 	%rd8, %r44, 4;
	add.s64 	%rd9, %rd2, %rd8;
	add.s64 	%rd10, %rd9, 16;
	add.s64 	%rd11, %rd1, %rd8;
	add.s64 	%rd12, %rd11, 16;
	ld.global.f32 	%f1, [%rd9];
	st.global.f32 	[%rd11], %f1;
	add.s64 	%rd13, %rd10, %rd5;
	ld.global.f32 	%f2, [%rd13+-16];
	add.s64 	%rd14, %rd12, %rd5;
	st.global.f32 	[%rd14+-16], %f2;
	add.s64 	%rd15, %rd10, %rd4;
	ld.global.f32 	%f3, [%rd15+-16];
	add.s64 	%rd16, %rd12, %rd4;
	st.global.f32 	[%rd16+-16], %f3;
	add.s64 	%rd17, %rd10, %rd3;
	ld.global.f32 	%f4, [%rd17+-16];
	add.s64 	%rd18, %rd12, %rd3;
	st.global.f32 	[%rd18+-16], %f4;
	ld.global.f32 	%f5, [%rd9+4];
	st.global.f32 	[%rd11+4], %f5;
	ld.global.f32 	%f6, [%rd13+-12];
	st.global.f32 	[%rd14+-12], %f6;
	ld.global.f32 	%f7, [%rd15+-12];
	st.global.f32 	[%rd16+-12], %f7;
	ld.global.f32 	%f8, [%rd17+-12];
	st.global.f32 	[%rd18+-12], %f8;
	ld.global.f32 	%f9, [%rd9+8];
	st.global.f32 	[%rd11+8], %f9;
	ld.global.f32 	%f10, [%rd13+-8];
	st.global.f32 	[%rd14+-8], %f10;
	ld.global.f32 	%f11, [%rd15+-8];
	st.global.f32 	[%rd16+-8], %f11;
	ld.global.f32 	%f12, [%rd17+-8];
	st.global.f32 	[%rd18+-8], %f12;
	ld.global.f32 	%f13, [%rd9+12];
	st.global.f32 	[%rd11+12], %f13;
	ld.global.f32 	%f14, [%rd13+-4];
	st.global.f32 	[%rd14+-4], %f14;
	ld.global.f32 	%f15, [%rd15+-4];
	st.global.f32 	[%rd16+-4], %f15;
	ld.global.f32 	%f16, [%rd17+-4];
	st.global.f32 	[%rd18+-4], %f16;
	ld.global.f32 	%f17, [%rd9+16];
	st.global.f32 	[%rd11+16], %f17;
	ld.global.f32 	%f18, [%rd13];
	st.global.f32 	[%rd14], %f18;
	ld.global.f32 	%f19, [%rd15];
	st.global.f32 	[%rd16], %f19;
	ld.global.f32 	%f20, [%rd17];
	st.global.f32 	[%rd18], %f20;
	ld.global.f32 	%f21, [%rd9+20];
	st.global.f32 	[%rd11+20], %f21;
	ld.global.f32 	%f22, [%rd13+4];
	st.global.f32 	[%rd14+4], %f22;
	ld.global.f32 	%f23, [%rd15+4];
	st.global.f32 	[%rd16+4], %f23;
	ld.global.f32 	%f24, [%rd17+4];
	st.global.f32 	[%rd18+4], %f24;
	ld.global.f32 	%f25, [%rd9+24];
	st.global.f32 	[%rd11+24], %f25;
	ld.global.f32 	%f26, [%rd13+8];
	st.global.f32 	[%rd14+8], %f26;
	ld.global.f32 	%f27, [%rd15+8];
	st.global.f32 	[%rd16+8], %f27;
	ld.global.f32 	%f28, [%rd17+8];
	st.global.f32 	[%rd18+8], %f28;
	ld.global.f32 	%f29, [%rd9+28];
	st.global.f32 	[%rd11+28], %f29;
	ld.global.f32 	%f30, [%rd13+12];
	st.global.f32 	[%rd14+12], %f30;
	ld.global.f32 	%f31, [%rd15+12];
	st.global.f32 	[%rd16+12], %f31;
	ld.global.f32 	%f32, [%rd17+12];
	st.global.f32 	[%rd18+12], %f32;
	add.s32 	%r45, %r45, 8;
	add.s32 	%r44, %r44, 8;
	setp.ne.s32 	%p5, %r45, 0;
	mov.u32 	%r47, %r6;
	@%p5 bra 	$L__BB5_4;
$L__BB5_5:
	setp.eq.s32 	%p6, %r5, 0;
	@%p6 bra 	$L__BB5_13;
	add.s32 	%r37, %r5, -1;
	setp.lt.u32 	%p7, %r37, 3;
	@%p7 bra 	$L__BB5_8;
	add.s32 	%r38, %r47, %r9;
	mul.wide.s32 	%rd19, %r38, 4;
	add.s64 	%rd20, %rd2, %rd19;
	ld.global.f32 	%f33, [%rd20];
	add.s64 	%rd21, %rd1, %rd19;
	st.global.f32 	[%rd21], %f33;
	add.s64 	%rd22, %rd20, %rd5;
	ld.global.f32 	%f34, [%rd22];
	add.s64 	%rd23, %rd21, %rd5;
	st.global.f32 	[%rd23], %f34;
	add.s64 	%rd24, %rd22, %rd5;
	ld.global.f32 	%f35, [%rd24];
	add.s64 	%rd25, %rd23, %rd5;
	st.global.f32 	[%rd25], %f35;
	add.s64 	%rd26, %rd24, %rd5;
	ld.global.f32 	%f36, [%rd26];
	add.s64 	%rd27, %rd25, %rd5;
	st.global.f32 	[%rd27], %f36;
	ld.global.f32 	%f37, [%rd20+4];
	st.global.f32 	[%rd21+4], %f37;
	ld.global.f32 	%f38, [%rd22+4];
	st.global.f32 	[%rd23+4], %f38;
	ld.global.f32 	%f39, [%rd24+4];
	st.global.f32 	[%rd25+4], %f39;
	ld.global.f32 	%f40, [%rd26+4];
	st.global.f32 	[%rd27+4], %f40;
	ld.global.f32 	%f41, [%rd20+8];
	st.global.f32 	[%rd21+8], %f41;
	ld.global.f32 	%f42, [%rd22+8];
	st.global.f32 	[%rd23+8], %f42;
	ld.global.f32 	%f43, [%rd24+8];
	st.global.f32 	[%rd25+8], %f43;
	ld.global.f32 	%f44, [%rd26+8];
	st.global.f32 	[%rd27+8], %f44;
	ld.global.f32 	%f45, [%rd20+12];
	st.global.f32 	[%rd21+12], %f45;
	ld.global.f32 	%f46, [%rd22+12];
	st.global.f32 	[%rd23+12], %f46;
	ld.global.f32 	%f47, [%rd24+12];
	st.global.f32 	[%rd25+12], %f47;
	ld.global.f32 	%f48, [%rd26+12];
	st.global.f32 	[%rd27+12], %f48;
	add.s32 	%r47, %r47, 4;
$L__BB5_8:
	and.b32  	%r39, %r4, 3;
	setp.eq.s32 	%p8, %r39, 0;
	@%p8 bra 	$L__BB5_13;
	setp.eq.s32 	%p9, %r39, 1;
	@%p9 bra 	$L__BB5_11;
	add.s32 	%r40, %r47, %r9;
	mul.wide.s32 	%rd28, %r40, 4;
	add.s64 	%rd29, %rd2, %rd28;
	ld.global.f32 	%f49, [%rd29];
	add.s64 	%rd30, %rd1, %rd28;
	st.global.f32 	[%rd30], %f49;
	add.s64 	%rd31, %rd29, %rd5;
	ld.global.f32 	%f50, [%rd31];
	add.s64 	%rd32, %rd30, %rd5;
	st.global.f32 	[%rd32], %f50;
	add.s64 	%rd33, %rd31, %rd5;
	ld.global.f32 	%f51, [%rd33];
	add.s64 	%rd34, %rd32, %rd5;
	st.global.f32 	[%rd34], %f51;
	add.s64 	%rd35, %rd33, %rd5;
	ld.global.f32 	%f52, [%rd35];
	add.s64 	%rd36, %rd34, %rd5;
	st.global.f32 	[%rd36], %f52;
	ld.global.f32 	%f53, [%rd29+4];
	st.global.f32 	[%rd30+4], %f53;
	ld.global.f32 	%f54, [%rd31+4];
	st.global.f32 	[%rd32+4], %f54;
	ld.global.f32 	%f55, [%rd33+4];
	st.global.f32 	[%rd34+4], %f55;
	ld.global.f32 	%f56, [%rd35+4];
	st.global.f32 	[%rd36+4], %f56;
	add.s32 	%r47, %r47, 2;
$L__BB5_11:
	and.b32  	%r41, %r4, 1;
	setp.eq.b32 	%p10, %r41, 1;
	not.pred 	%p11, %p10;
	@%p11 bra 	$L__BB5_13;
	add.s32 	%r42, %r47, %r9;
	mul.wide.s32 	%rd37, %r42, 4;
	add.s64 	%rd38, %rd2, %rd37;
	ld.global.f32 	%f57, [%rd38];
	add.s64 	%rd39, %rd1, %rd37;
	st.global.f32 	[%rd39], %f57;
	add.s64 	%rd40, %rd38, %rd5;
	ld.global.f32 	%f58, [%rd40];
	add.s64 	%rd41, %rd39, %rd5;
	st.global.f32 	[%rd41], %f58;
	add.s64 	%rd42, %rd40, %rd5;
	ld.global.f32 	%f59, [%rd42];
	add.s64 	%rd43, %rd41, %rd5;
	st.global.f32 	[%rd43], %f59;
	add.s64 	%rd44, %rd42, %rd5;
	ld.global.f32 	%f60, [%rd44];
	add.s64 	%rd45, %rd43, %rd5;
	st.global.f32 	[%rd45], %f60;
$L__BB5_13:
	add.s32 	%r43, %r43, %r3;
	setp.lt.s32 	%p12, %r43, %r2;
	@%p12 bra 	$L__BB5_2;
$L__BB5_14:
	ret;

}


// ===== COMPILED SASS (sm_100) =====

	.target	sm_100

	.elftype	@"ET_EXEC"


//--------------------- .note.nv.tkinfo           --------------------------
	.section	.note.nv.tkinfo,"",@"SHT_NOTE"
	.sectionflags	@"SHF_NOTE_NV_TKINFO"
	.tkinfo
        /*0018*/ 	.word	0x00000002
        /*0030*/ 	.string	""
        /*0030*/ 	.string	"ptxas"
        /*0030*/ 	.string	"Cuda compilation tools, release 13.0, V13.0.88"
        /*0030*/ 	.string	"Build cuda_13.0.r13.0/compiler.36424714_0"
        /*0030*/ 	.string	"-arch sm_100 -m 64 "



//--------------------- .note.nv.cuinfo           --------------------------
	.section	.note.nv.cuinfo,"",@"SHT_NOTE"
	.sectionflags	@"SHF_NOTE_NV_CUINFO"
        /*0018*/ 	.short	0x0002
        /*001a*/ 	.short	0x0064
        /*001c*/ 	.short	0x0082
	.zero		2


//--------------------- .nv.info                  --------------------------
	.section	.nv.info,"",@"SHT_CUDA_INFO"
	.align	4


	//----- nvinfo : EIATTR_REGCOUNT
	.align		4
        /*0000*/ 	.byte	0x04, 0x2f
        /*0002*/ 	.short	(.L_1 - .L_0)
	.align		4
.L_0:
        /*0004*/ 	.word	index@(bp_soa_to_aos_single)
        /*0008*/ 	.word	0x00000016


	//----- nvinfo : EIATTR_FRAME_SIZE
	.align		4
.L_1:
        /*000c*/ 	.byte	0x04, 0x11
        /*000e*/ 	.short	(.L_3 - .L_2)
	.align		4
.L_2:
        /*0010*/ 	.word	index@(bp_soa_to_aos_single)
        /*0014*/ 	.word	0x00000000


	//----- nvinfo : EIATTR_REGCOUNT
	.align		4
.L_3:
        /*0018*/ 	.byte	0x04, 0x2f
        /*001a*/ 	.short	(.L_5 - .L_4)
	.align		4
.L_4:
        /*001c*/ 	.word	index@(bp_aos_to_soa_single)
        /*0020*/ 	.word	0x00000020


	//----- nvinfo : EIATTR_FRAME_SIZE
	.align		4
.L_5:
        /*0024*/ 	.byte	0x04, 0x11
        /*0026*/ 	.short	(.L_7 - .L_6)
	.align		4
.L_6:
        /*0028*/ 	.word	index@(bp_aos_to_soa_single)
        /*002c*/ 	.word	0x00000000


	//----- nvinfo : EIATTR_REGCOUNT
	.align		4
.L_7:
        /*0030*/ 	.byte	0x04, 0x2f
        /*0032*/ 	.short	(.L_9 - .L_8)
	.align		4
.L_8:
        /*0034*/ 	.word	index@(bp_soa_to_aos)
        /*0038*/ 	.word	0x00000020


	//----- nvinfo : EIATTR_FRAME_SIZE
	.align		4
.L_9:
        /*003c*/ 	.byte	0x04, 0x11
        /*003e*/ 	.short	(.L_11 - .L_10)
	.align		4
.L_10:
        /*0040*/ 	.word	index@(bp_soa_to_aos)
        /*0044*/ 	.word	0x00000000


	//----- nvinfo : EIATTR_REGCOUNT
	.align		4
.L_11:
        /*0048*/ 	.byte	0x04, 0x2f
        /*004a*/ 	.short	(.L_13 - .L_12)
	.align		4
.L_12:
        /*004c*/ 	.word	index@(bp_aos_to_soa)
        /*0050*/ 	.word	0x00000020


	//----- nvinfo : EIATTR_FRAME_SIZE
	.align		4
.L_13:
        /*0054*/ 	.byte	0x04, 0x11
        /*0056*/ 	.short	(.L_15 - .L_14)
	.align		4
.L_14:
        /*0058*/ 	.word	index@(bp_aos_to_soa)
        /*005c*/ 	.word	0x00000000


	//----- nvinfo : EIATTR_REGCOUNT
	.align		4
.L_15:
        /*0060*/ 	.byte	0x04, 0x2f
        /*0062*/ 	.short	(.L_17 - .L_16)
	.align		4
.L_16:
        /*0064*/ 	.word	index@(bp_aos_to_aos_test)
        /*0068*/ 	.word	0x00000020


	//----- nvinfo : EIATTR_FRAME_SIZE
	.align		4
.L_17:
        /*006c*/ 	.byte	0x04, 0x11
        /*006e*/ 	.short	(.L_19 - .L_18)
	.align		4
.L_18:
        /*0070*/ 	.word	index@(bp_aos_to_aos_test)
        /*0074*/ 	.word	0x00000000


	//----- nvinfo : EIATTR_REGCOUNT
	.align		4
.L_19:
        /*0078*/ 	.byte	0x04, 0x2f
        /*007a*/ 	.short	(.L_21 - .L_20)
	.align		4
.L_20:
        /*007c*/ 	.word	index@(bp_soa_to_soa_test)
        /*0080*/ 	.word	0x00000020


	//----- nvinfo : EIATTR_FRAME_SIZE
	.align		4
.L_21:
        /*0084*/ 	.byte	0x04, 0x11
        /*0086*/ 	.short	(.L_23 - .L_22)
	.align		4
.L_22:
        /*0088*/ 	.word	index@(bp_soa_to_soa_test)
        /*008c*/ 	.word	0x00000000


	//----- nvinfo : EIATTR_MIN_STACK_SIZE
	.align		4
.L_23:
        /*0090*/ 	.byte	0x04, 0x12
        /*0092*/ 	.short	(.L_25 - .L_24)
	.align		4
.L_24:
        /*0094*/ 	.word	index@(bp_soa_to_soa_test)
        /*0098*/ 	.word	0x00000000


	//----- nvinfo : EIATTR_MIN_STACK_SIZE
	.align		4
.L_25:
        /*009c*/ 	.byte	0x04, 0x12
        /*009e*/ 	.short	(.L_27 - .L_26)
	.align		4
.L_26:
        /*00a0*/ 	.word	index@(bp_aos_to_aos_test)
        /*00a4*/ 	.word	0x00000000


	//----- nvinfo : EIATTR_MIN_STACK_SIZE
	.align		4
.L_27:
        /*00a8*/ 	.byte	0x04, 0x12
        /*00aa*/ 	.short	(.L_29 - .L_28)
	.align		4
.L_28:
        /*00ac*/ 	.word	index@(bp_aos_to_soa)
        /*00b0*/ 	.word	0x00000000


	//----- nvinfo : EIATTR_MIN_STACK_SIZE
	.align		4
.L_29:
        /*00b4*/ 	.byte	0x04, 0x12
        /*00b6*/ 	.short	(.L_31 - .L_30)
	.align		4
.L_30:
        /*00b8*/ 	.word	index@(bp_soa_to_aos)
        /*00bc*/ 	.word	0x00000000


	//----- nvinfo : EIATTR_MIN_STACK_SIZE
	.align		4
.L_31:
        /*00c0*/ 	.byte	0x04, 0x12
        /*00c2*/ 	.short	(.L_33 - .L_32)
	.align		4
.L_32:
        /*00c4*/ 	.word	index@(bp_aos_to_soa_single)
        /*00c8*/ 	.word	0x00000000


	//----- nvinfo : EIATTR_MIN_STACK_SIZE
	.align		4
.L_33:
        /*00cc*/ 	.byte	0x04, 0x12
        /*00ce*/ 	.short	(.L_35 - .L_34)
	.align		4
.L_34:
        /*00d0*/ 	.word	index@(bp_soa_to_aos_single)
        /*00d4*/ 	.word	0x00000000
.L_35:


//--------------------- .nv.compat                --------------------------
	.section	.nv.compat,"",@"SHT_CUDA_COMPAT_INFO"
	.align	4
        /*0000*/ 	.byte	0x02, 0x09, 0x00, 0x00, 0x02, 0x02, 0x01, 0x00, 0x02, 0x05, 0x05, 0x00, 0x03, 0x07, 0x01, 0x01
        /*0010*/ 	.byte	0x02, 0x03, 0x00, 0x00, 0x02, 0x06, 0x01, 0x00, 0x04, 0x0b, 0x08, 0x00, 0x09, 0x00, 0x00, 0x00
        /*0020*/ 	.byte	0x00, 0x00, 0x00, 0x00


//--------------------- .nv.info.bp_soa_to_soa_test --------------------------
	.section	.nv.info.bp_soa_to_soa_test,"",@"SHT_CUDA_INFO"
	.sectionflags	@""
	.align	4


	//----- nvinfo : EIATTR_CUDA_API_VERSION
	.align		4
        /*0000*/ 	.byte	0x04, 0x37
        /*0002*/ 	.short	(.L_37 - .L_36)
.L_36:
        /*0004*/ 	.word	0x00000082


	//----- nvinfo : EIATTR_KPARAM_INFO
	.align		4
.L_37:
        /*0008*/ 	.byte	0x04, 0x17
        /*000a*/ 	.short	(.L_39 - .L_38)
.L_38:
        /*000c*/ 	.word	0x00000000
        /*0010*/ 	.short	0x0005
        /*0012*/ 	.short	0x001c
        /*0014*/ 	.byte	0x00, 0xf0, 0x11, 0x00


	//----- nvinfo : EIATTR_KPARAM_INFO
	.align		4
.L_39:
        /*0018*/ 	.byte	0x04, 0x17
        /*001a*/ 	.short	(.L_41 - .L_40)
.L_40:
        /*001c*/ 	.word	0x00000000
        /*0020*/ 	.short	0x0004
        /*0022*/ 	.short	0x0018
        /*0024*/ 	.byte	0x00, 0xf0, 0x11, 0x00


	//----- nvinfo : EIATTR_KPARAM_INFO
	.align		4
.L_41:
        /*0028*/ 	.byte	0x04, 0x17
        /*002a*/ 	.short	(.L_43 - .L_42)
.L_42:
        /*002c*/ 	.word	0x00000000
        /*0030*/ 	.short	0x0003
        /*0032*/ 	.short	0x0014
        /*0034*/ 	.byte	0x00, 0xf0, 0x11, 0x00


	//----- nvinfo : EIATTR_KPARAM_INFO
	.align		4
.L_43:
        /*0038*/ 	.byte	0x04, 0x17
        /*003a*/ 	.short	(.L_45 - .L_44)
.L_44:
        /*003c*/ 	.word	0x00000000
        /*0040*/ 	.short	0x0002
        /*0042*/ 	.short	0x0010
        /*0044*/ 	.byte	0x00, 0xf0, 0x11, 0x00


	//----- nvinfo : EIATTR_KPARAM_INFO
	.align		4
.L_45:
        /*0048*/ 	.byte	0x04, 0x17
        /*004a*/ 	.short	(.L_47 - .L_46)
.L_46:
        /*004c*/ 	.word	0x00000000
        /*0050*/ 	.short	0x0001
        /*0052*/ 	.short	0x0008
        /*0054*/ 	.byte	0x00, 0xf5, 0x21, 0x00


	//----- nvinfo : EIATTR_KPARAM_INFO
	.align		4
.L_47:
        /*0058*/ 	.byte	0x04, 0x17
        /*005a*/ 	.short	(.L_49 - .L_48)
.L_48:
        /*005c*/ 	.word	0x00000000
        /*0060*/ 	.short	0x0000
        /*0062*/ 	.short	0x0000
        /*0064*/ 	.byte	0x00, 0xf5, 0x21, 0x00


	//----- nvinfo : EIATTR_SPARSE_MMA_MASK
	.align		4
.L_49:
        /*0068*/ 	.byte	0x03, 0x50
        /*006a*/ 	.short	0x0000


	//----- nvinfo : EIATTR_MAXREG_COUNT
	.align		4
        /*006c*/ 	.byte	0x03, 0x1b
        /*006e*/ 	.short	0x00ff


	//----- nvinfo : EIATTR_MERCURY_ISA_VERSION
	.align		4
        /*0070*/ 	.byte	0x03, 0x5f
        /*0072*/ 	.short	0x0101


	//----- nvinfo : EIATTR_VRC_CTA_INIT_COUNT
	.align		4
        /*0074*/ 	.byte	0x02, 0x4a
	.zero		1
	.zero		1


	//----- nvinfo : EIATTR_EXIT_INSTR_OFFSETS
	.align		4
        /*0078*/ 	.byte	0x04, 0x1c
        /*007a*/ 	.short	(.L_51 - .L_50)


	//   ....[0]....
.L_50:
        /*007c*/ 	.word	0x00000460


	//   ....[1]....
        /*0080*/ 	.word	0x00001120


	//----- nvinfo : EIATTR_CRS_STACK_SIZE
	.align		4
.L_51:
        /*0084*/ 	.byte	0x04, 0x1e
        /*0086*/ 	.short	(.L_53 - .L_52)
.L_52:
        /*0088*/ 	.word	0x00000000


	//----- nvinfo : EIATTR_CBANK_PARAM_SIZE
	.align		4
.L_53:
        /*008c*/ 	.byte	0x03, 0x19
        /*008e*/ 	.short	0x0020


	//----- nvinfo : EIATTR_PARAM_CBANK
	.align		4
        /*0090*/ 	.byte	0x04, 0x0a
        /*0092*/ 	.short	(.L_55 - .L_54)
	.align		4
.L_54:
        /*0094*/ 	.word	index@(.nv.constant0.bp_soa_to_soa_test)
        /*0098*/ 	.short	0x0380
        /*009a*/ 	.short	0x0020


	//----- nvinfo : EIATTR_SW_WAR
	.align		4
.L_55:
        /*009c*/ 	.byte	0x04, 0x36
        /*009e*/ 	.short	(.L_57 - .L_56)
.L_56:
        /*00a0*/ 	.word	0x00000008
.L_57:


//--------------------- .nv.info.bp_aos_to_aos_test --------------------------
	.section	.nv.info.bp_aos_to_aos_test,"",@"SHT_CUDA_INFO"
	.sectionflags	@""
	.align	4


	//----- nvinfo : EIATTR_CUDA_API_VERSION
	.align		4
        /*0000*/ 	.byte	0x04, 0x37
        /*0002*/ 	.short	(.L_59 - .L_58)
.L_58:
        /*0004*/ 	.word	0x00000082


	//----- nvinfo : EIATTR_KPARAM_INFO
	.align		4
.L_59:
        /*0008*/ 	.byte	0x04, 0x17
        /*000a*/ 	.short	(.L_61 - .L_60)
.L_60:
        /*000c*/ 	.word	0x00000000
        /*0010*/ 	.short	0x0005
        /*0012*/ 	.short	0x001c
        /*0014*/ 	.byte	0x00, 0xf0, 0x11, 0x00


	//----- nvinfo : EIATTR_KPARAM_INFO
	.align		4
.L_61:
        /*0018*/ 	.byte	0x04, 0x17
        /*001a*/ 	.short	(.L_63 - .L_62)
.L_62:
        /*001c*/ 	.word	0x00000000
        /*0020*/ 	.short	0x0004
        /*0022*/ 	.short	0x0018
        /*0024*/ 	.byte	0x00, 0xf0, 0x11, 0x00


	//----- nvinfo : EIATTR_KPARAM_INFO
	.align		4
.L_63:
        /*0028*/ 	.byte	0x04, 0x17
        /*002a*/ 	.short	(.L_65 - .L_64)
.L_64:
        /*002c*/ 	.word	0x00000000
        /*0030*/ 	.short	0x0003
        /*0032*/ 	.short	0x0014
        /*0034*/ 	.byte	0x00, 0xf0, 0x11, 0x00


	//----- nvinfo : EIATTR_KPARAM_INFO
	.align		4
.L_65:
        /*0038*/ 	.byte	0x04, 0x17
        /*003a*/ 	.short	(.L_67 - .L_66)
.L_66:
        /*003c*/ 	.word	0x00000000
        /*0040*/ 	.short	0x0002
        /*0042*/ 	.short	0x0010
        /*0044*/ 	.byte	0x00, 0xf0, 0x11, 0x00


	//----- nvinfo : EIATTR_KPARAM_INFO
	.align		4
.L_67:
        /*0048*/ 	.byte	0x04, 0x17
        /*004a*/ 	.short	(.L_69 - .L_68)
.L_68:
        /*004c*/ 	.word	0x00000000
        /*0050*/ 	.short	0x0001
        /*0052*/ 	.short	0x0008
        /*0054*/ 	.byte	0x00, 0xf5, 0x21, 0x00


	//----- nvinfo : EIATTR_KPARAM_INFO
	.align		4
.L_69:
        /*0058*/ 	.byte	0x04, 0x17
        /*005a*/ 	.short	(.L_71 - .L_70)
.L_70:
        /*005c*/ 	.word	0x00000000
        /*0060*/ 	.short	0x0000
        /*0062*/ 	.short	0x0000
        /*0064*/ 	.byte	0x00, 0xf5, 0x21, 0x00


	//----- nvinfo : EIATTR_SPARSE_MMA_MASK
	.align		4
.L_71:
        /*0068*/ 	.byte	0x03, 0x50
        /*006a*/ 	.short	0x0000


	//----- nvinfo : EIATTR_MAXREG_COUNT
	.align		4
        /*006c*/ 	.byte	0x03, 0x1b
        /*006e*/ 	.short	0x00ff


	//----- nvinfo : EIATTR_MERCURY_ISA_VERSION
	.align		4
        /*0070*/ 	.byte	0x03, 0x5f
        /*0072*/ 	.short	0x0101


	//----- nvinfo : EIATTR_VRC_CTA_INIT_COUNT
	.align		4
        /*0074*/ 	.byte	0x02, 0x4a
	.zero		1
	.zero		1


	//----- nvinfo : EIATTR_EXIT_INSTR_OFFSETS
	.align		4
        /*0078*/ 	.byte	0x04, 0x1c
        /*007a*/ 	.short	(.L_73 - .L_72)


	//   ....[0]....
.L_72:
        /*007c*/ 	.word	0x00000430


	//   ....[1]....
        /*0080*/ 	.word	0x00000af0


	//----- nvinfo : EIATTR_CRS_STACK_SIZE
	.align		4
.L_73:
        /*0084*/ 	.byte	0x04, 0x1e
        /*0086*/ 	.short	(.L_75 - .L_74)
.L_74:
        /*0088*/ 	.word	0x00000000


	//----- nvinfo : EIATTR_CBANK_PARAM_SIZE
	.align		4
.L_75:
        /*008c*/ 	.byte	0x03, 0x19
        /*008e*/ 	.short	0x0020


	//----- nvinfo : EIATTR_PARAM_CBANK
	.align		4
        /*0090*/ 	.byte	0x04, 0x0a
        /*0092*/ 	.short	(.L_77 - .L_76)
	.align		4
.L_76:
        /*0094*/ 	.word	index@(.nv.constant0.bp_aos_to_aos_test)
        /*0098*/ 	.short	0x0380
        /*009a*/ 	.short	0x0020


	//----- nvinfo : EIATTR_SW_WAR
	.align		4
.L_77:
        /*009c*/ 	.byte	0x04, 0x36
        /*009e*/ 	.short	(.L_79 - .L_78)
.L_78:
        /*00a0*/ 	.word	0x00000008
.L_79:


//--------------------- .nv.info.bp_aos_to_soa    --------------------------
	.section	.nv.info.bp_aos_to_soa,"",@"SHT_CUDA_INFO"
	.sectionflags	@""
	.align	4


	//----- nvinfo : EIATTR_CUDA_API_VERSION
	.align		4
        /*0000*/ 	.byte	0x04, 0x37
        /*0002*/ 	.short	(.L_81 - .L_80)
.L_80:
        /*0004*/ 	.word	0x00000082


	//----- nvinfo : EIATTR_KPARAM_INFO
	.align		4
.L_81:
        /*0008*/ 	.byte	0x04, 0x17
        /*000a*/ 	.short	(.L_83 - .L_82)
.L_82:
        /*000c*/ 	.word	0x00000000
        /*0010*/ 	.short	0x0005
        /*0012*/ 	.short	0x001c
        /*0014*/ 	.byte	0x00, 0xf0, 0x11, 0x00


	//----- nvinfo : EIATTR_KPARAM_INFO
	.align		4
.L_83:
        /*0018*/ 	.byte	0x04, 0x17
        /*001a*/ 	.short	(.L_85 - .L_84)
.L_84:
        /*001c*/ 	.word	0x00000000
        /*0020*/ 	.short	0x0004
        /*0022*/ 	.short	0x0018
        /*0024*/ 	.byte	0x00, 0xf0, 0x11, 0x00


	//----- nvinfo : EIATTR_KPARAM_INFO
	.align		4
.L_85:
        /*0028*/ 	.byte	0x04, 0x17
        /*002a*/ 	.short	(.L_87 - .L_86)
.L_86:
        /*002c*/ 	.word	0x00000000
        /*0030*/ 	.short	0x0003
        /*0032*/ 	.short	0x0014
        /*0034*/ 	.byte	0x00, 0xf0, 0x11, 0x00


	//----- nvinfo : EIATTR_KPARAM_INFO
	.align		4
.L_87:
        /*0038*/ 	.byte	0x04, 0x17
        /*003a*/ 	.short	(.L_89 - .L_88)
.L_88:
        /*003c*/ 	.word	0x00000000
        /*0040*/ 	.short	0x0002
        /*0042*/ 	.short	0x0010
        /*0044*/ 	.byte	0x00, 0xf0, 0x11, 0x00


	//----- nvinfo : EIATTR_KPARAM_INFO
	.align		4
.L_89:
        /*0048*/ 	.byte	0x04, 0x17
        /*004a*/ 	.short	(.L_91 - .L_90)
.L_90:
        /*004c*/ 	.word	0x00000000
        /*0050*/ 	.short	0x0001
        /*0052*/ 	.short	0x0008
        /*0054*/ 	.byte	0x00, 0xf5, 0x21, 0x00


	//----- nvinfo : EIATTR_KPARAM_INFO
	.align		4
.L_91:
        /*0058*/ 	.byte	0x04, 0x17
        /*005a*/ 	.short	(.L_93 - .L_92)
.L_92:
        /*005c*/ 	.word	0x00000000
        /*0060*/ 	.short	0x0000
        /*0062*/ 	.short	0x0000
        /*0064*/ 	.byte	0x00, 0xf5, 0x21, 0x00


	//----- nvinfo : EIATTR_SPARSE_MMA_MASK
	.align		4
.L_93:
        /*0068*/ 	.byte	0x03, 0x50
        /*006a*/ 	.short	0x0000


	//----- nvinfo : EIATTR_MAXREG_COUNT
	.align		4
        /*006c*/ 	.byte	0x03, 0x1b
        /*006e*/ 	.short	0x00ff


	//----- nvinfo : EIATTR_MERCURY_ISA_VERSION
	.align		4
        /*0070*/ 	.byte	0x03, 0x5f
        /*0072*/ 	.short	0x0101


	//----- nvinfo : EIATTR_VRC_CTA_INIT_COUNT
	.align		4
        /*0074*/ 	.byte	0x02, 0x4a
	.zero		1
	.zero		1


	//----- nvinfo : EIATTR_EXIT_INSTR_OFFSETS
	.align		4
        /*0078*/ 	.byte	0x04, 0x1c
        /*007a*/ 	.short	(.L_95 - .L_94)


	//   ....[0]....
.L_94:
        /*007c*/ 	.word	0x00000430


	//   ....[1]....
        /*0080*/ 	.word	0x00000c00


	//----- nvinfo : EIATTR_CRS_STACK_SIZE
	.align		4
.L_95:
        /*0084*/ 	.byte	0x04, 0x1e
        /*0086*/ 	.short	(.L_97 - .L_96)
.L_96:
        /*0088*/ 	.word	0x00000000


	//----- nvinfo : EIATTR_CBANK_PARAM_SIZE
	.align		4
.L_97:
        /*008c*/ 	.byte	0x03, 0x19
        /*008e*/ 	.short	0x0020


	//----- nvinfo : EIATTR_PARAM_CBANK
	.align		4
        /*0090*/ 	.byte	0x04, 0x0a
        /*0092*/ 	.short	(.L_99 - .L_98)
	.align		4
.L_98:
        /*0094*/ 	.word	index@(.nv.constant0.bp_aos_to_soa)
        /*0098*/ 	.short	0x0380
        /*009a*/ 	.short	0x0020


	//----- nvinfo : EIATTR_SW_WAR
	.align		4
.L_99:
        /*009c*/ 	.byte	0x04, 0x36
        /*009e*/ 	.short	(.L_101 - .L_100)
.L_100:
        /*00a0*/ 	.word	0x00000008
.L_101:


//--------------------- .nv.info.bp_soa_to_aos    --------------------------
	.section	.nv.info.bp_soa_to_aos,"",@"SHT_CUDA_INFO"
	.sectionflags	@""
	.align	4


	//----- nvinfo : EIATTR_CUDA_API_VERSION
	.align		4
        /*0000*/ 	.byte	0x04, 0x37
        /*0002*/ 	.short	(.L_103 - .L_102)
.L_102:
        /*0004*/ 	.word	0x00000082


	//----- nvinfo : EIATTR_KPARAM_INFO
	.align		4
.L_103:
        /*0008*/ 	.byte	0x04, 0x17
        /*000a*/ 	.short	(.L_105 - .L_104)
.L_104:
        /*000c*/ 	.word	0x00000000
        /*0010*/ 	.short	0x0005
        /*0012*/ 	.short	0x001c
        /*0014*/ 	.byte	0x00, 0xf0, 0x11, 0x00


	//----- nvinfo : EIATTR_KPARAM_INFO
	.align		4
.L_105:
        /*0018*/ 	.byte	0x04, 0x17
        /*001a*/ 	.short	(.L_107 - .L_106)
.L_106:
        /*001c*/ 	.word	0x00000000
        /*0020*/ 	.short	0x0004
        /*0022*/ 	.short	0x0018
        /*0024*/ 	.byte	0x00, 0xf0, 0x11, 0x00


	//----- nvinfo : EIATTR_KPARAM_INFO
	.align		4
.L_107:
        /*0028*/ 	.byte	0x04, 0x17
        /*002a*/ 	.short	(.L_109 - .L_108)
.L_108:
        /*002c*/ 	.word	0x00000000
        /*0030*/ 	.short	0x0003
        /*0032*/ 	.short	0x0014
        /*0034*/ 	.byte	0x00, 0xf0, 0x11, 0x00


	//----- nvinfo : EIATTR_KPARAM_INFO
	.align		4
.L_109:
        /*0038*/ 	.byte	0x04, 0x17
        /*003a*/ 	.short	(.L_111 - .L_110)
.L_110:
        /*003c*/ 	.word	0x00000000
        /*0040*/ 	.short	0x0002
        /*0042*/ 	.short	0x0010
        /*0044*/ 	.byte	0x00, 0xf0, 0x11, 0x00


	//----- nvinfo : EIATTR_KPARAM_INFO
	.align		4
.L_111:
        /*0048*/ 	.byte	0x04, 0x17
        /*004a*/ 	.short	(.L_113 - .L_112)
.L_112:
        /*004c*/ 	.word	0x00000000
        /*0050*/ 	.short	0x0001
        /*0052*/ 	.short	0x0008
        /*0054*/ 	.byte	0x00, 0xf5, 0x21, 0x00


	//----- nvinfo : EIATTR_KPARAM_INFO
	.align		4
.L_113:
        /*0058*/ 	.byte	0x04, 0x17
        /*005a*/ 	.short	(.L_115 - .L_114)
.L_114:
        /*005c*/ 	.word	0x00000000
        /*0060*/ 	.short	0x0000
        /*0062*/ 	.short	0x0000
        /*0064*/ 	.byte	0x00, 0xf5, 0x21, 0x00


	//----- nvinfo : EIATTR_SPARSE_MMA_MASK
	.align		4
.L_115:
        /*0068*/ 	.byte	0x03, 0x50
        /*006a*/ 	.short	0x0000


	//----- nvinfo : EIATTR_MAXREG_COUNT
	.align		4
        /*006c*/ 	.byte	0x03, 0x1b
        /*006e*/ 	.short	0x00ff


	//----- nvinfo : EIATTR_MERCURY_ISA_VERSION
	.align		4
        /*0070*/ 	.byte	0x03, 0x5f
        /*0072*/ 	.short	0x0101


	//----- nvinfo : EIATTR_VRC_CTA_INIT_COUNT
	.align		4
        /*0074*/ 	.byte	0x02, 0x4a
	.zero		1
	.zero		1


	//----- nvinfo : EIATTR_EXIT_INSTR_OFFSETS
	.align		4
        /*0078*/ 	.byte	0x04, 0x1c
        /*007a*/ 	.short	(.L_117 - .L_116)


	//   ....[0]....
.L_116:
        /*007c*/ 	.word	0x00000460


	//   ....[1]....
        /*0080*/ 	.word	0x00000c70


	//----- nvinfo : EIATTR_CRS_STACK_SIZE
	.align		4
.L_117:
        /*0084*/ 	.byte	0x04, 0x1e
        /*0086*/ 	.short	(.L_119 - .L_118)
.L_118:
        /*0088*/ 	.word	0x00000000


	//----- nvinfo : EIATTR_CBANK_PARAM_SIZE
	.align		4
.L_119:
        /*008c*/ 	.byte	0x03, 0x19
        /*008e*/ 	.short	0x0020


	//----- nvinfo : EIATTR_PARAM_CBANK
	.align		4
        /*0090*/ 	.byte	0x04, 0x0a
        /*0092*/ 	.short	(.L_121 - .L_120)
	.align		4
.L_120:
        /*0094*/ 	.word	index@(.nv.constant0.bp_soa_to_aos)
        /*0098*/ 	.short	0x0380
        /*009a*/ 	.short	0x0020


	//----- nvinfo : EIATTR_SW_WAR
	.align		4
.L_121:
        /*009c*/ 	.byte	0x04, 0x36
        /*009e*/ 	.short	(.L_123 - .L_122)
.L_122:
        /*00a0*/ 	.word	0x00000008
.L_123:


//--------------------- .nv.info.bp_aos_to_soa_single --------------------------
	.section	.nv.info.bp_aos_to_soa_single,"",@"SHT_CUDA_INFO"
	.sectionflags	@""
	.align	4


	//----- nvinfo : EIATTR_CUDA_API_VERSION
	.align		4
        /*0000*/ 	.byte	0x04, 0x37
        /*0002*/ 	.short	(.L_125 - .L_124)
.L_124:
        /*0004*/ 	.word	0x00000082


	//----- nvinfo : EIATTR_KPARAM_INFO
	.align		4
.L_125:
        /*0008*/ 	.byte	0x04, 0x17
        /*000a*/ 	.short	(.L_127 - .L_126)
.L_126:
        /*000c*/ 	.word	0x00000000
        /*0010*/ 	.short	0x0005
        /*0012*/ 	.short	0x001c
        /*0014*/ 	.byte	0x00, 0xf0, 0x11, 0x00


	//----- nvinfo : EIATTR_KPARAM_INFO
	.align		4
.L_127:
        /*0018*/ 	.byte	0x04, 0x17
        /*001a*/ 	.short	(.L_129 - .L_128)
.L_128:
        /*001c*/ 	.word	0x00000000
        /*0020*/ 	.short	0x0004
        /*0022*/ 	.short	0x0018
        /*0024*/ 	.byte	0x00, 0xf0, 0x11, 0x00


	//----- nvinfo : EIATTR_KPARAM_INFO
	.align		4
.L_129:
        /*0028*/ 	.byte	0x04, 0x17
        /*002a*/ 	.short	(.L_131 - .L_130)
.L_130:
        /*002c*/ 	.word	0x00000000
        /*0030*/ 	.short	0x0003
        /*0032*/ 	.short	0x0014
        /*0034*/ 	.byte	0x00, 0xf0, 0x11, 0x00


	//----- nvinfo : EIATTR_KPARAM_INFO
	.align		4
.L_131:
        /*0038*/ 	.byte	0x04, 0x17
        /*003a*/ 	.short	(.L_133 - .L_132)
.L_132:
        /*003c*/ 	.word	0x00000000
        /*0040*/ 	.short	0x0002
        /*0042*/ 	.short	0x0010
        /*0044*/ 	.byte	0x00, 0xf0, 0x11, 0x00


	//----- nvinfo : EIATTR_KPARAM_INFO
	.align		4
.L_133:
        /*0048*/ 	.byte	0x04, 0x17
        /*004a*/ 	.short	(.L_135 - .L_134)
.L_134:
        /*004c*/ 	.word	0x00000000
        /*0050*/ 	.short	0x0001
        /*0052*/ 	.short	0x0008
        /*0054*/ 	.byte	0x00, 0xf5, 0x21, 0x00


	//----- nvinfo : EIATTR_KPARAM_INFO
	.align		4
.L_135:
        /*0058*/ 	.byte	0x04, 0x17
        /*005a*/ 	.short	(.L_137 - .L_136)
.L_136:
        /*005c*/ 	.word	0x00000000
        /*0060*/ 	.short	0x0000
        /*0062*/ 	.short	0x0000
        /*0064*/ 	.byte	0x00, 0xf5, 0x21, 0x00


	//----- nvinfo : EIATTR_SPARSE_MMA_MASK
	.align		4
.L_137:
        /*0068*/ 	.byte	0x03, 0x50
        /*006a*/ 	.short	0x0000


	//----- nvinfo : EIATTR_MAXREG_COUNT
	.align		4
        /*006c*/ 	.byte	0x03, 0x1b
        /*006e*/ 	.short	0x00ff


	//----- nvinfo : EIATTR_MERCURY_ISA_VERSION
	.align		4
        /*0070*/ 	.byte	0x03, 0x5f
        /*0072*/ 	.short	0x0101


	//----- nvinfo : EIATTR_VRC_CTA_INIT_COUNT
	.align		4
        /*0074*/ 	.byte	0x02, 0x4a
	.zero		1
	.zero		1


	//----- nvinfo : EIATTR_EXIT_INSTR_OFFSETS
	.align		4
        /*0078*/ 	.byte	0x04, 0x1c
        /*007a*/ 	.short	(.L_139 - .L_138)


	//   ....[0]....
.L_138:
        /*007c*/ 	.word	0x00000430


	//   ....[1]....
        /*0080*/ 	.word	0x00000c00


	//----- nvinfo : EIATTR_CRS_STACK_SIZE
	.align		4
.L_139:
        /*0084*/ 	.byte	0x04, 0x1e
        /*0086*/ 	.short	(.L_141 - .L_140)
.L_140:
        /*0088*/ 	.word	0x00000000


	//----- nvinfo : EIATTR_CBANK_PARAM_SIZE
	.align		4
.L_141:
        /*008c*/ 	.byte	0x03, 0x19
        /*008e*/ 	.short	0x0020


	//----- nvinfo : EIATTR_PARAM_CBANK
	.align		4
        /*0090*/ 	.byte	0x04, 0x0a
        /*0092*/ 	.short	(.L_143 - .L_142)
	.align		4
.L_142:
        /*0094*/ 	.word	index@(.nv.constant0.bp_aos_to_soa_single)
        /*0098*/ 	.short	0x0380
        /*009a*/ 	.short	0x0020


	//----- nvinfo : EIATTR_SW_WAR
	.align		4
.L_143:
        /*009c*/ 	.byte	0x04, 0x36
        /*009e*/ 	.short	(.L_145 - .L_144)
.L_144:
        /*00a0*/ 	.word	0x00000008
.L_145:


//--------------------- .nv.info.bp_soa_to_aos_single --------------------------
	.section	.nv.info.bp_soa_to_aos_single,"",@"SHT_CUDA_INFO"
	.sectionflags	@""
	.align	4


	//----- nvinfo : EIATTR_CUDA_API_VERSION
	.align		4
        /*0000*/ 	.byte	0x04, 0x37
        /*0002*/ 	.short	(.L_147 - .L_146)
.L_146:
        /*0004*/ 	.word	0x00000082


	//----- nvinfo : EIATTR_KPARAM_INFO
	.align		4
.L_147:
        /*0008*/ 	.byte	0x04, 0x17
        /*000a*/ 	.short	(.L_149 - .L_148)
.L_148:
        /*000c*/ 	.word	0x00000000
        /*0010*/ 	.short	0x0005
        /*0012*/ 	.short	0x001c
        /*0014*/ 	.byte	0x00, 0xf0, 0x11, 0x00


	//----- nvinfo : EIATTR_KPARAM_INFO
	.align		4
.L_149:
        /*0018*/ 	.byte	0x04, 0x17
        /*001a*/ 	.short	(.L_151 - .L_150)
.L_150:
        /*001c*/ 	.word	0x00000000
        /*0020*/ 	.short	0x0004
        /*0022*/ 	.short	0x0018
        /*0024*/ 	.byte	0x00, 0xf0, 0x11, 0x00


	//----- nvinfo : EIATTR_KPARAM_INFO
	.align		4
.L_151:
        /*0028*/ 	.byte	0x04, 0x17
        /*002a*/ 	.short	(.L_153 - .L_152)
.L_152:
        /*002c*/ 	.word	0x00000000
        /*0030*/ 	.short	0x0003
        /*0032*/ 	.short	0x0014
        /*0034*/ 	.byte	0x00, 0xf0, 0x11, 0x00


	//----- nvinfo : EIATTR_KPARAM_INFO
	.align		4
.L_153:
        /*0038*/ 	.byte	0x04, 0x17
        /*003a*/ 	.short	(.L_155 - .L_154)
.L_154:
        /*003c*/ 	.word	0x00000000
        /*0040*/ 	.short	0x0002
        /*0042*/ 	.short	0x0010
        /*0044*/ 	.byte	0x00, 0xf0, 0x11, 0x00


	//----- nvinfo : EIATTR_KPARAM_INFO
	.align		4
.L_155:
        /*0048*/ 	.byte	0x04, 0x17
        /*004a*/ 	.short	(.L_157 - .L_156)
.L_156:
        /*004c*/ 	.word	0x00000000
        /*0050*/ 	.short	0x0001
        /*0052*/ 	.short	0x0008
        /*0054*/ 	.byte	0x00, 0xf5, 0x21, 0x00


	//----- nvinfo : EIATTR_KPARAM_INFO
	.align		4
.L_157:
        /*0058*/ 	.byte	0x04, 0x17
        /*005a*/ 	.short	(.L_159 - .L_158)
.L_158:
        /*005c*/ 	.word	0x00000000
        /*0060*/ 	.short	0x0000
        /*0062*/ 	.short	0x0000
        /*0064*/ 	.byte	0x00, 0xf5, 0x21, 0x00


	//----- nvinfo : EIATTR_SPARSE_MMA_MASK
	.align		4
.L_159:
        /*0068*/ 	.byte	0x03, 0x50
        /*006a*/ 	.short	0x0000


	//----- nvinfo : EIATTR_MAXREG_COUNT
	.align		4
        /*006c*/ 	.byte	0x03, 0x1b
        /*006e*/ 	.short	0x00ff


	//----- nvinfo : EIATTR_MERCURY_ISA_VERSION
	.align		4
        /*0070*/ 	.byte	0x03, 0x5f
        /*0072*/ 	.short	0x0101


	//----- nvinfo : EIATTR_VRC_CTA_INIT_COUNT
	.align		4
        /*0074*/ 	.byte	0x02, 0x4a
	.zero		1
	.zero		1


	//----- nvinfo : EIATTR_EXIT_INSTR_OFFSETS
	.align		4
        /*0078*/ 	.byte	0x04, 0x1c
        /*007a*/ 	.short	(.L_161 - .L_160)


	//   ....[0]....
.L_160:
        /*007c*/ 	.word	0x00000280


	//   ....[1]....
        /*0080*/ 	.word	0x000005e0


	//   ....[2]....
        /*0084*/ 	.word	0x00000810


	//----- nvinfo : EIATTR_CRS_STACK_SIZE
	.align		4
.L_161:
        /*0088*/ 	.byte	0x04, 0x1e
        /*008a*/ 	.short	(.L_163 - .L_162)
.L_162:
        /*008c*/ 	.word	0x00000000


	//----- nvinfo : EIATTR_CBANK_PARAM_SIZE
	.align		4
.L_163:
        /*0090*/ 	.byte	0x03, 0x19
        /*0092*/ 	.short	0x0020


	//----- nvinfo : EIATTR_PARAM_CBANK
	.align		4
        /*0094*/ 	.byte	0x04, 0x0a
        /*0096*/ 	.short	(.L_165 - .L_164)
	.align		4
.L_164:
        /*0098*/ 	.word	index@(.nv.constant0.bp_soa_to_aos_single)
        /*009c*/ 	.short	0x0380
        /*009e*/ 	.short	0x0020


	//----- nvinfo : EIATTR_SW_WAR
	.align		4
.L_165:
        /*00a0*/ 	.byte	0x04, 0x36
        /*00a2*/ 	.short	(.L_167 - .L_166)
.L_166:
        /*00a4*/ 	.word	0x00000008
.L_167:


//--------------------- .nv.callgraph             --------------------------
	.section	.nv.callgraph,"",@"SHT_CUDA_CALLGRAPH"
	.align	4
	.sectionentsize	8
	.align		4
        /*0000*/ 	.word	0x00000000
	.align		4
        /*0004*/ 	.word	0xffffffff
	.align		4
        /*0008*/ 	.word	0x00000000
	.align		4
        /*000c*/ 	.word	0xfffffffe
	.align		4
        /*0010*/ 	.word	0x00000000
	.align		4
        /*0014*/ 	.word	0xfffffffd
	.align		4
        /*0018*/ 	.word	0x00000000
	.align		4
        /*001c*/ 	.word	0xfffffffc


//--------------------- .text.bp_soa_to_soa_test  --------------------------
	.section	.text.bp_soa_to_soa_test,"ax",@progbits
	.align	128
        .global         bp_soa_to_soa_test
        .type           bp_soa_to_soa_test,@function
        .size           bp_soa_to_soa_test,(.L_x_36 - bp_soa_to_soa_test)
        .other          bp_soa_to_soa_test,@"STO_CUDA_ENTRY STV_DEFAULT"
bp_soa_to_soa_test:
.text.bp_soa_to_soa_test:
[----:B------:R-:W-:Y:S08]  /*0000*/  LDC R1, c[0x0][0x37c] ;  /* 0x0000df00ff017b82 */ /* 0x000ff00000000800 */
[----:B------:R-:W0:Y:S01]  /*0010*/  LDC.64 R2, c[0x0][0x398] ;  /* 0x0000e600ff027b82 */ /* 0x000e220000000a00 */
[----:B------:R-:W1:Y:S01]  /*0020*/  LDCU UR4, c[0x0][0x394] ;  /* 0x00007280ff0477ac */ /* 0x000e620008000800 */
[----:B------:R-:W2:Y:S01]  /*0030*/  S2R R19, SR_TID.Y ;  /* 0x0000000000137919 */ /* 0x000ea20000002200 */
[----:B------:R-:W3:Y:S05]  /*0040*/  LDCU UR6, c[0x0][0x370] ;  /* 0x00006e00ff0677ac */ /* 0x000eea0008000800 */
[----:B------:R-:W-:Y:S01]  /*0050*/  S2UR UR5, SR_CTAID.Y ;  /* 0x00000000000579c3 */ /* 0x000fe20000002600 */
[----:B------:R-:W4:Y:S07]  /*0060*/  LDCU UR7, c[0x0][0x360] ;  /* 0x00006c00ff0777ac */ /* 0x000f2e0008000800 */
[----:B------:R-:W2:Y:S01]  /*0070*/  LDC R18, c[0x0][0x364] ;  /* 0x0000d900ff127b82 */ /* 0x000ea20000000800 */
[----:B------:R-:W5:Y:S01]  /*0080*/  LDCU UR8, c[0x0][0x374] ;  /* 0x00006e80ff0877ac */ /* 0x000f620008000800 */
[----:B0-----:R-:W-:-:S02]  /*0090*/  IABS R7, R2 ;  /* 0x0000000200077213 */ /* 0x001fc40000000000 */
[----:B------:R-:W-:Y:S02]  /*00a0*/  IABS R0, R3 ;  /* 0x0000000300007213 */ /* 0x000fe40000000000 */
[----:B------:R-:W0:Y:S01]  /*00b0*/  I2F.RP R10, R7 ;  /* 0x00000007000a7306 */ /* 0x000e220000209400 */
[----:B------:R-:W-:-:S07]  /*00c0*/  ISETP.NE.AND P2, PT, R2, RZ, PT ;  /* 0x000000ff0200720c */ /* 0x000fce0003f45270 */
[----:B------:R-:W1:Y:S08]  /*00d0*/  I2F.RP R6, R0 ;  /* 0x0000000000067306 */ /* 0x000e700000209400 */
[----:B0-----:R-:W0:Y:S08]  /*00e0*/  MUFU.RCP R10, R10 ;  /* 0x0000000a000a7308 */ /* 0x001e300000001000 */
[----:B-1----:R-:W1:Y:S01]  /*00f0*/  MUFU.RCP R6, R6 ;  /* 0x0000000600067308 */ /* 0x002e620000001000 */
[----:B0-----:R-:W-:-:S07]  /*0100*/  IADD3 R8, PT, PT, R10, 0xffffffe, RZ ;  /* 0x0ffffffe0a087810 */ /* 0x001fce0007ffe0ff */
[----:B------:R0:W3:Y:S01]  /*0110*/  F2I.FTZ.U32.TRUNC.NTZ R9, R8 ;  /* 0x0000000800097305 */ /* 0x0000e2000021f000 */
[----:B-1----:R-:W-:Y:S01]  /*0120*/  IADD3 R4, PT, PT, R6, 0xffffffe, RZ ;  /* 0x0ffffffe06047810 */ /* 0x002fe20007ffe0ff */
[----:B------:R-:W-:Y:S01]  /*0130*/  IMAD R6, R2, UR4, RZ ;  /* 0x0000000402067c24 */ /* 0x000fe2000f8e02ff */
[----:B------:R-:W1:Y:S05]  /*0140*/  S2UR UR4, SR_CTAID.X ;  /* 0x00000000000479c3 */ /* 0x000e6a0000002500 */
[----:B------:R4:W5:Y:S01]  /*0150*/  F2I.FTZ.U32.TRUNC.NTZ R5, R4 ;  /* 0x0000000400057305 */ /* 0x000962000021f000 */
[----:B0-----:R-:W-:Y:S01]  /*0160*/  HFMA2 R8, -RZ, RZ, 0, 0 ;  /* 0x00000000ff087431 */ /* 0x001fe200000001ff */
[----:B------:R-:W-:-:S02]  /*0170*/  IABS R10, R6 ;  /* 0x00000006000a7213 */ /* 0x000fc40000000000 */
[----:B------:R-:W-:Y:S01]  /*0180*/  LOP3.LUT R6, R6, R3, RZ, 0x3c, !PT ;  /* 0x0000000306067212 */ /* 0x000fe200078e3cff */
[----:B---3--:R-:W-:Y:S01]  /*0190*/  IMAD.MOV R12, RZ, RZ, -R9 ;  /* 0x000000ffff0c7224 */ /* 0x008fe200078e0a09 */
[----:B----4-:R-:W-:-:S03]  /*01a0*/  MOV R4, RZ ;  /* 0x000000ff00047202 */ /* 0x010fc60000000f00 */
[----:B------:R-:W-:-:S04]  /*01b0*/  IMAD R11, R12, R7, RZ ;  /* 0x000000070c0b7224 */ /* 0x000fc800078e02ff */
[----:B------:R-:W-:Y:S01]  /*01c0*/  IMAD.HI.U32 R9, R9, R11, R8 ;  /* 0x0000000b09097227 */ /* 0x000fe200078e0008 */
[----:B-----5:R-:W-:-:S05]  /*01d0*/  IADD3 R11, PT, PT, RZ, -R5, RZ ;  /* 0x80000005ff0b7210 */ /* 0x020fca0007ffe0ff */
[----:B------:R-:W-:Y:S01]  /*01e0*/  IMAD.HI.U32 R9, R9, R0, RZ ;  /* 0x0000000009097227 */ /* 0x000fe200078e00ff */
[----:B-1----:R-:W-:-:S03]  /*01f0*/  UIMAD UR4, UR5, UR6, UR4 ;  /* 0x00000006050472a4 */ /* 0x002fc6000f8e0204 */
[----:B------:R-:W-:Y:S02]  /*0200*/  IMAD.MOV R8, RZ, RZ, -R9 ;  /* 0x000000ffff087224 */ /* 0x000fe400078e0a09 */
[----:B------:R-:W-:Y:S02]  /*0210*/  IMAD R11, R11, R0, RZ ;  /* 0x000000000b0b7224 */ /* 0x000fe400078e02ff */
[----:B------:R-:W-:Y:S02]  /*0220*/  IMAD R8, R7, R8, R0 ;  /* 0x0000000807087224 */ /* 0x000fe400078e0200 */
[----:B------:R-:W-:Y:S01]  /*0230*/  IMAD.HI.U32 R4, R5, R11, R4 ;  /* 0x0000000b05047227 */ /* 0x000fe200078e0004 */
[----:B------:R-:W-:Y:S02]  /*0240*/  MOV R5, R10 ;  /* 0x0000000a00057202 */ /* 0x000fe40000000f00 */
[----:B------:R-:W-:Y:S01]  /*0250*/  ISETP.GT.U32.AND P4, PT, R7, R8, PT ;  /* 0x000000080700720c */ /* 0x000fe20003f84070 */
[----:B--2---:R-:W-:Y:S01]  /*0260*/  IMAD R19, R18, UR4, R19 ;  /* 0x0000000412137c24 */ /* 0x004fe2000f8e0213 */
[----:B------:R-:W-:Y:S01]  /*0270*/  UIMAD UR4, UR6, UR8, URZ ;  /* 0x00000008060472a4 */ /* 0x000fe2000f8e02ff */
[----:B------:R-:W-:-:S03]  /*0280*/  IMAD.HI.U32 R4, R4, R5, RZ ;  /* 0x0000000504047227 */ /* 0x000fc600078e00ff */
[----:B------:R-:W-:Y:S01]  /*0290*/  UIMAD UR4, UR4, UR7, URZ ;  /* 0x00000007040472a4 */ /* 0x000fe2000f8e02ff */
[----:B------:R-:W-:-:S04]  /*02a0*/  IMAD.MOV R10, RZ, RZ, -R4 ;  /* 0x000000ffff0a7224 */ /* 0x000fc800078e0a04 */
[----:B------:R-:W-:Y:S01]  /*02b0*/  IMAD R5, R0, R10, R5 ;  /* 0x0000000a00057224 */ /* 0x000fe200078e0205 */
[----:B------:R-:W-:Y:S01]  /*02c0*/  LOP3.LUT R10, R3, R2, RZ, 0x3c, !PT ;  /* 0x00000002030a7212 */ /* 0x000fe200078e3cff */
[----:B------:R-:W-:Y:S01]  /*02d0*/  IMAD R18, R18, UR4, RZ ;  /* 0x0000000412127c24 */ /* 0x000fe2000f8e02ff */
[----:B------:R-:W-:Y:S02]  /*02e0*/  @!P4 IADD3 R8, PT, PT, R8, -R7, RZ ;  /* 0x800000070808c210 */ /* 0x000fe40007ffe0ff */
[----:B------:R-:W-:Y:S02]  /*02f0*/  ISETP.GT.U32.AND P1, PT, R0, R5, PT ;  /* 0x000000050000720c */ /* 0x000fe40003f24070 */
[----:B------:R-:W-:Y:S02]  /*0300*/  ISETP.GE.U32.AND P0, PT, R8, R7, PT ;  /* 0x000000070800720c */ /* 0x000fe40003f06070 */
[----:B------:R-:W-:Y:S01]  /*0310*/  ISETP.GE.AND P3, PT, R10, RZ, PT ;  /* 0x000000ff0a00720c */ /* 0x000fe20003f66270 */
[----:B------:R-:W0:Y:S01]  /*0320*/  S2R R8, SR_TID.X ;  /* 0x0000000000087919 */ /* 0x000e220000002100 */
[----:B------:R-:W-:-:S02]  /*0330*/  @!P4 IADD3 R9, PT, PT, R9, 0x1, RZ ;  /* 0x000000010909c810 */ /* 0x000fc40007ffe0ff */
[----:B------:R-:W-:-:S05]  /*0340*/  @!P2 LOP3.LUT R2, RZ, R2, RZ, 0x33, !PT ;  /* 0x00000002ff02a212 */ /* 0x000fca00078e33ff */
[-C--:B------:R-:W-:Y:S01]  /*0350*/  @!P1 IADD3 R5, PT, PT, R5, -R0.reuse, RZ ;  /* 0x8000000005059210 */ /* 0x080fe20007ffe0ff */
[----:B------:R-:W-:Y:S01]  /*0360*/  @!P1 VIADD R4, R4, 0x1 ;  /* 0x0000000104049836 */ /* 0x000fe20000000000 */
[----:B------:R-:W-:Y:S01]  /*0370*/  ISETP.NE.AND P1, PT, R3, RZ, PT ;  /* 0x000000ff0300720c */ /* 0x000fe20003f25270 */
[----:B------:R-:W-:Y:S01]  /*0380*/  @P0 VIADD R9, R9, 0x1 ;  /* 0x0000000109090836 */ /* 0x000fe20000000000 */
[----:B------:R-:W-:-:S04]  /*0390*/  ISETP.GE.U32.AND P0, PT, R5, R0, PT ;  /* 0x000000000500720c */ /* 0x000fc80003f06070 */
[----:B------:R-:W-:Y:S02]  /*03a0*/  @!P3 IADD3 R9, PT, PT, -R9, RZ, RZ ;  /* 0x000000ff0909b210 */ /* 0x000fe40007ffe1ff */
[----:B------:R-:W-:Y:S02]  /*03b0*/  ISETP.GE.AND P3, PT, R6, RZ, PT ;  /* 0x000000ff0600720c */ /* 0x000fe40003f66270 */
[----:B------:R-:W-:Y:S02]  /*03c0*/  R2UR UR9, R9 ;  /* 0x00000000090972ca */ /* 0x000fe400000e0000 */
[----:B------:R-:W-:-:S03]  /*03d0*/  @!P2 R2UR UR9, R2 ;  /* 0x000000000209a2ca */ /* 0x000fc600000e0000 */
[----:B------:R-:W-:-:S04]  /*03e0*/  @P0 IADD3 R4, PT, PT, R4, 0x1, RZ ;  /* 0x0000000104040810 */ /* 0x000fc80007ffe0ff */
[----:B------:R-:W-:Y:S01]  /*03f0*/  MOV R0, R4 ;  /* 0x0000000400007202 */ /* 0x000fe20000000f00 */
[----:B0-----:R-:W-:-:S04]  /*0400*/  IMAD R19, R19, UR7, R8 ;  /* 0x0000000713137c24 */ /* 0x001fc8000f8e0208 */
[----:B------:R-:W-:Y:S01]  /*0410*/  @!P3 IMAD.MOV R0, RZ, RZ, -R0 ;  /* 0x000000ffff00b224 */ /* 0x000fe200078e0a00 */
[----:B------:R-:W-:Y:S02]  /*0420*/  MOV R2, UR9 ;  /* 0x0000000900027c02 */ /* 0x000fe40008000f00 */
[----:B------:R-:W-:Y:S02]  /*0430*/  @!P1 LOP3.LUT R0, RZ, R3, RZ, 0x33, !PT ;  /* 0x00000003ff009212 */ /* 0x000fe400078e33ff */
[----:B------:R-:W-:-:S04]  /*0440*/  ISETP.GE.AND P0, PT, R2, 0x1, PT ;  /* 0x000000010200780c */ /* 0x000fc80003f06270 */
[----:B------:R-:W-:-:S13]  /*0450*/  ISETP.GE.OR P0, PT, R19, R0, !P0 ;  /* 0x000000001300720c */ /* 0x000fda0004706670 */
[----:B------:R-:W-:Y:S05]  /*0460*/  @P0 EXIT ;  /* 0x000000000000094d */ /* 0x000fea0003800000 */
[----:B------:R-:W-:Y:S01]  /*0470*/  MOV R20, UR9 ;  /* 0x0000000900147c02 */ /* 0x000fe20008000f00 */
[----:B------:R-:W-:Y:S01]  /*0480*/  ULOP3.LUT UR7, UR9, 0x7ffffff8, URZ, 0xc0, !UPT ;  /* 0x7ffffff809077892 */ /* 0x000fe2000f8ec0ff */
[----:B------:R-:W0:Y:S02]  /*0490*/  LDCU.64 UR4, c[0x0][0x358] ;  /* 0x00006b00ff0477ac */ /* 0x000e240008000a00 */
[----:B------:R-:W-:Y:S01]  /*04a0*/  LOP3.LUT R20, R20, 0x7, RZ, 0xc0, !PT ;  /* 0x0000000714147812 */ /* 0x000fe200078ec0ff */
[----:B------:R-:W-:-:S12]  /*04b0*/  UIADD3 UR6, UPT, UPT, -UR7, URZ, URZ ;  /* 0x000000ff07067290 */ /* 0x000fd8000fffe1ff */
.L_x_5:
[----:B---3--:R-:W-:Y:S02]  /*04c0*/  IMAD.U32 R2, RZ, RZ, UR9 ;  /* 0x00000009ff027e24 */ /* 0x008fe4000f8e00ff */
[----:B------:R-:W-:Y:S01]  /*04d0*/  IMAD R21, R19, UR9, RZ ;  /* 0x0000000913157c24 */ /* 0x000fe2000f8e02ff */
[----:B------:R-:W-:Y:S02]  /*04e0*/  IADD3 R19, PT, PT, R18, R19, RZ ;  /* 0x0000001312137210 */ /* 0x000fe40007ffe0ff */
[----:B------:R-:W-:Y:S01]  /*04f0*/  ISETP.GE.U32.AND P1, PT, R2, 0x8, PT ;  /* 0x000000080200780c */ /* 0x000fe20003f26070 */
[----:B------:R-:W-:Y:S01]  /*0500*/  HFMA2 R2, -RZ, RZ, 0, 0 ;  /* 0x00000000ff027431 */ /* 0x000fe200000001ff */
[----:B------:R-:W-:-:S11]  /*0510*/  ISETP.GE.AND P0, PT, R19, R0, PT ;  /* 0x000000001300720c */ /* 0x000fd60003f06270 */
[----:B-12-4-:R-:W-:Y:S05]  /*0520*/  @!P1 BRA `(.L_x_0) ;  /* 0x0000000400489947 */ /* 0x016fea0003800000 */
[----:B------:R-:W-:Y:S01]  /*0530*/  MOV R22, R21 ;  /* 0x0000001500167202 */ /* 0x000fe20000000f00 */
[----:B------:R-:W-:-:S07]  /*0540*/  IMAD.U32 R23, RZ, RZ, UR6 ;  /* 0x00000006ff177e24 */ /* 0x000fce000f8e00ff */
.L_x_1:
[----:B------:R-:W1:Y:S08]  /*0550*/  LDC.64 R2, c[0x0][0x380] ;  /* 0x0000e000ff027b82 */ /* 0x000e700000000a00 */
[----:B--2---:R-:W2:Y:S08]  /*0560*/  LDC.64 R4, c[0x0][0x388] ;  /* 0x0000e200ff047b82 */ /* 0x004eb00000000a00 */
[----:B------:R-:W3:Y:S01]  /*0570*/  LDC R17, c[0x0][0x394] ;  /* 0x0000e500ff117b82 */ /* 0x000ee20000000800 */
[----:B-1----:R-:W-:-:S05]  /*0580*/  IMAD.WIDE R2, R22, 0x4, R2 ;  /* 0x0000000416027825 */ /* 0x002fca00078e0202 */
[----:B0-----:R-:W4:Y:S01]  /*0590*/  LDG.E R25, desc[UR4][R2.64] ;  /* 0x0000000402197981 */ /* 0x001f22000c1e1900 */
[----:B--2---:R-:W-:-:S04]  /*05a0*/  IMAD.WIDE R4, R22, 0x4, R4 ;  /* 0x0000000416047825 */ /* 0x004fc800078e0204 */
[C---:B---3--:R-:W-:Y:S01]  /*05b0*/  IMAD.WIDE R6, R17.reuse, 0x4, R2 ;  /* 0x0000000411067825 */ /* 0x048fe200078e0202 */
[----:B----4-:R0:W-:Y:S04]  /*05c0*/  STG.E desc[UR4][R4.64], R25 ;  /* 0x0000001904007986 */ /* 0x0101e8000c101904 */
[----:B------:R-:W2:Y:S01]  /*05d0*/  LDG.E R27, desc[UR4][R6.64] ;  /* 0x00000004061b7981 */ /* 0x000ea2000c1e1900 */
[----:B------:R-:W-:-:S04]  /*05e0*/  IMAD.WIDE R8, R17, 0x4, R4 ;  /* 0x0000000411087825 */ /* 0x000fc800078e0204 */
[C---:B------:R-:W-:Y:S01]  /*05f0*/  IMAD.WIDE R10, R17.reuse, 0x8, R2 ;  /* 0x00000008110a7825 */ /* 0x040fe200078e0202 */
[----:B--2---:R1:W-:Y:S04]  /*0600*/  STG.E desc[UR4][R8.64], R27 ;  /* 0x0000001b08007986 */ /* 0x0043e8000c101904 */
[----:B------:R-:W2:Y:S01]  /*0610*/  LDG.E R29, desc[UR4][R10.64] ;  /* 0x000000040a1d7981 */ /* 0x000ea2000c1e1900 */
[----:B------:R-:W-:-:S04]  /*0620*/  IMAD.WIDE R12, R17, 0x8, R4 ;  /* 0x00000008110c7825 */ /* 0x000fc800078e0204 */
[C---:B------:R-:W-:Y:S01]  /*0630*/  IMAD.WIDE R14, R17.reuse, 0xc, R2 ;  /* 0x0000000c110e7825 */ /* 0x040fe200078e0202 */
[----:B--2---:R2:W-:Y:S04]  /*0640*/  STG.E desc[UR4][R12.64], R29 ;  /* 0x0000001d0c007986 */ /* 0x0045e8000c101904 */
[----:B------:R-:W3:Y:S01]  /*0650*/  LDG.E R24, desc[UR4][R14.64] ;  /* 0x000000040e187981 */ /* 0x000ee2000c1e1900 */
[----:B------:R-:W-:-:S05]  /*0660*/  IMAD.WIDE R16, R17, 0xc, R4 ;  /* 0x0000000c11107825 */ /* 0x000fca00078e0204 */
[----:B---3--:R3:W-:Y:S04]  /*0670*/  STG.E desc[UR4][R16.64], R24 ;  /* 0x0000001810007986 */ /* 0x0087e8000c101904 */
[----:B0-----:R-:W4:Y:S04]  /*0680*/  LDG.E R25, desc[UR4][R2.64+0x4] ;  /* 0x0000040402197981 */ /* 0x001f28000c1e1900 */
[----:B----4-:R0:W-:Y:S04]  /*0690*/  STG.E desc[UR4][R4.64+0x4], R25 ;  /* 0x0000041904007986 */ /* 0x0101e8000c101904 */
[----:B------:R-:W4:Y:S04]  /*06a0*/  LDG.E R26, desc[UR4][R6.64+0x4] ;  /* 0x00000404061a7981 */ /* 0x000f28000c1e1900 */
[----:B----4-:R4:W-:Y:S04]  /*06b0*/  STG.E desc[UR4][R8.64+0x4], R26 ;  /* 0x0000041a08007986 */ /* 0x0109e8000c101904 */
[----:B-1----:R-:W5:Y:S04]  /*06c0*/  LDG.E R27, desc[UR4][R10.64+0x4] ;  /* 0x000004040a1b7981 */ /* 0x002f68000c1e1900 */
[----:B-----5:R1:W-:Y:S04]  /*06d0*/  STG.E desc[UR4][R12.64+0x4], R27 ;  /* 0x0000041b0c007986 */ /* 0x0203e8000c101904 */
[----:B------:R-:W5:Y:S04]  /*06e0*/  LDG.E R28, desc[UR4][R14.64+0x4] ;  /* 0x000004040e1c7981 */ /* 0x000f68000c1e1900 */
[----:B-----5:R5:W-:Y:S04]  /*06f0*/  STG.E desc[UR4][R16.64+0x4], R28 ;  /* 0x0000041c10007986 */ /* 0x020be8000c101904 */
[----:B--2---:R-:W2:Y:S04]  /*0700*/  LDG.E R29, desc[UR4][R2.64+0x8] ;  /* 0x00000804021d7981 */ /* 0x004ea8000c1e1900 */
[----:B--2---:R2:W-:Y:S04]  /*0710*/  STG.E desc[UR4][R4.64+0x8], R29 ;  /* 0x0000081d04007986 */ /* 0x0045e8000c101904 */
[----:B---3--:R-:W3:Y:S04]  /*0720*/  LDG.E R24, desc[UR4][R6.64+0x8] ;  /* 0x0000080406187981 */ /* 0x008ee8000c1e1900 */
        /* <DEDUP_REMOVED lines=37> */
[----:B0-----:R-:W3:Y:S04]  /*0980*/  LDG.E R25, desc[UR4][R2.64+0x1c] ;  /* 0x00001c0402197981 */ /* 0x001ee8000c1e1900 */
[----:B---3--:R2:W-:Y:S04]  /*0990*/  STG.E desc[UR4][R4.64+0x1c], R25 ;  /* 0x00001c1904007986 */ /* 0x0085e8000c101904 */
[----:B----4-:R-:W3:Y:S04]  /*09a0*/  LDG.E R26, desc[UR4][R6.64+0x1c] ;  /* 0x00001c04061a7981 */ /* 0x010ee8000c1e1900 */
[----:B---3--:R2:W-:Y:S04]  /*09b0*/  STG.E desc[UR4][R8.64+0x1c], R26 ;  /* 0x00001c1a08007986 */ /* 0x0085e8000c101904 */
[----:B-1----:R-:W3:Y:S04]  /*09c0*/  LDG.E R27, desc[UR4][R10.64+0x1c] ;  /* 0x00001c040a1b7981 */ /* 0x002ee8000c1e1900 */
[----:B---3--:R2:W-:Y:S04]  /*09d0*/  STG.E desc[UR4][R12.64+0x1c], R27 ;  /* 0x00001c1b0c007986 */ /* 0x0085e8000c101904 */
[----:B-----5:R-:W3:Y:S01]  /*09e0*/  LDG.E R28, desc[UR4][R14.64+0x1c] ;  /* 0x00001c040e1c7981 */ /* 0x020ee2000c1e1900 */
[----:B------:R-:W-:-:S02]  /*09f0*/  IADD3 R23, PT, PT, R23, 0x8, RZ ;  /* 0x0000000817177810 */ /* 0x000fc40007ffe0ff */
[----:B------:R-:W-:Y:S02]  /*0a00*/  IADD3 R22, PT, PT, R22, 0x8, RZ ;  /* 0x0000000816167810 */ /* 0x000fe40007ffe0ff */
[----:B------:R-:W-:Y:S01]  /*0a10*/  ISETP.NE.AND P1, PT, R23, RZ, PT ;  /* 0x000000ff1700720c */ /* 0x000fe20003f25270 */
[----:B---3--:R2:W-:-:S12]  /*0a20*/  STG.E desc[UR4][R16.64+0x1c], R28 ;  /* 0x00001c1c10007986 */ /* 0x0085d8000c101904 */
[----:B------:R-:W-:Y:S05]  /*0a30*/  @P1 BRA `(.L_x_1) ;  /* 0xfffffff800c41947 */ /* 0x000fea000383ffff */
[----:B------:R-:W-:-:S07]  /*0a40*/  MOV R2, UR7 ;  /* 0x0000000700027c02 */ /* 0x000fce0008000f00 */
.L_x_0:
[----:B------:R-:W-:-:S13]  /*0a50*/  ISETP.NE.AND P1, PT, R20, RZ, PT ;  /* 0x000000ff1400720c */ /* 0x000fda0003f25270 */
[----:B------:R-:W-:Y:S05]  /*0a60*/  @!P1 BRA `(.L_x_2) ;  /* 0x0000000400a89947 */ /* 0x000fea0003800000 */
[----:B------:R-:W-:-:S05]  /*0a70*/  VIADD R3, R20, 0xffffffff ;  /* 0xffffffff14037836 */ /* 0x000fca0000000000 */
[----:B------:R-:W-:-:S13]  /*0a80*/  ISETP.GE.U32.AND P1, PT, R3, 0x3, PT ;  /* 0x000000030300780c */ /* 0x000fda0003f26070 */
[----:B------:R-:W-:Y:S05]  /*0a90*/  @!P1 BRA `(.L_x_3) ;  /* 0x0000000000b49947 */ /* 0x000fea0003800000 */
[----:B--2---:R-:W1:Y:S01]  /*0aa0*/  LDC.64 R4, c[0x0][0x380] ;  /* 0x0000e000ff047b82 */ /* 0x004e620000000a00 */
[----:B------:R-:W-:-:S07]  /*0ab0*/  IADD3 R3, PT, PT, R21, R2, RZ ;  /* 0x0000000215037210 */ /* 0x000fce0007ffe0ff */
[----:B------:R-:W2:Y:S08]  /*0ac0*/  LDC.64 R6, c[0x0][0x388] ;  /* 0x0000e200ff067b82 */ /* 0x000eb00000000a00 */
        /* <DEDUP_REMOVED lines=31> */
[----:B------:R-:W5:Y:S04]  /*0cc0*/  LDG.E R24, desc[UR4][R16.64+0x8] ;  /* 0x0000080410187981 */ /* 0x000f68000c1e1900 */
[----:B-----5:R4:W-:Y:S04]  /*0cd0*/  STG.E desc[UR4][R22.64+0x8], R24 ;  /* 0x0000081816007986 */ /* 0x0209e8000c101904 */
[----:B-1----:R-:W5:Y:S04]  /*0ce0*/  LDG.E R3, desc[UR4][R4.64+0xc] ;  /* 0x00000c0404037981 */ /* 0x002f68000c1e1900 */
[----:B-----5:R4:W-:Y:S04]  /*0cf0*/  STG.E desc[UR4][R6.64+0xc], R3 ;  /* 0x00000c0306007986 */ /* 0x0209e8000c101904 */
[----:B------:R-:W5:Y:S04]  /*0d00*/  LDG.E R26, desc[UR4][R8.64+0xc] ;  /* 0x00000c04081a7981 */ /* 0x000f68000c1e1900 */
[----:B-----5:R4:W-:Y:S04]  /*0d10*/  STG.E desc[UR4][R10.64+0xc], R26 ;  /* 0x00000c1a0a007986 */ /* 0x0209e8000c101904 */
[----:B--2---:R-:W2:Y:S04]  /*0d20*/  LDG.E R27, desc[UR4][R12.64+0xc] ;  /* 0x00000c040c1b7981 */ /* 0x004ea8000c1e1900 */
[----:B--2---:R4:W-:Y:S04]  /*0d30*/  STG.E desc[UR4][R14.64+0xc], R27 ;  /* 0x00000c1b0e007986 */ /* 0x0049e8000c101904 */
[----:B---3--:R-:W2:Y:S01]  /*0d40*/  LDG.E R29, desc[UR4][R16.64+0xc] ;  /* 0x00000c04101d7981 */ /* 0x008ea2000c1e1900 */
[----:B------:R-:W-:-:S03]  /*0d50*/  IADD3 R2, PT, PT, R2, 0x4, RZ ;  /* 0x0000000402027810 */ /* 0x000fc60007ffe0ff */
[----:B--2---:R4:W-:Y:S04]  /*0d60*/  STG.E desc[UR4][R22.64+0xc], R29 ;  /* 0x00000c1d16007986 */ /* 0x0049e8000c101904 */
.L_x_3:
[----:B--2---:R-:W-:-:S04]  /*0d70*/  MOV R4, UR9 ;  /* 0x0000000900047c02 */ /* 0x004fc80008000f00 */
[----:B------:R-:W-:-:S13]  /*0d80*/  LOP3.LUT P1, R4, R4, 0x3, RZ, 0xc0, !PT ;  /* 0x0000000304047812 */ /* 0x000fda000782c0ff */
[----:B------:R-:W-:Y:S05]  /*0d90*/  @!P1 BRA `(.L_x_2) ;  /* 0x0000000000dc9947 */ /* 0x000fea0003800000 */
[----:B------:R-:W-:Y:S01]  /*0da0*/  ISETP.NE.AND P1, PT, R4, 0x1, PT ;  /* 0x000000010400780c */ /* 0x000fe20003f25270 */
[----:B----4-:R-:W-:-:S05]  /*0db0*/  IMAD.U32 R3, RZ, RZ, UR9 ;  /* 0x00000009ff037e24 */ /* 0x010fca000f8e00ff */
[----:B------:R-:W-:-:S04]  /*0dc0*/  LOP3.LUT R3, R3, 0x1, RZ, 0xc0, !PT ;  /* 0x0000000103037812 */ /* 0x000fc800078ec0ff */
[----:B------:R-:W-:-:S03]  /*0dd0*/  ISETP.NE.U32.AND P2, PT, R3, 0x1, PT ;  /* 0x000000010300780c */ /* 0x000fc60003f45070 */
[----:B------:R-:W-:Y:S10]  /*0de0*/  @!P1 BRA `(.L_x_4) ;  /* 0x0000000000749947 */ /* 0x000ff40003800000 */
[----:B------:R-:W1:Y:S01]  /*0df0*/  LDC.64 R4, c[0x0][0x380] ;  /* 0x0000e000ff047b82 */ /* 0x000e620000000a00 */
        /* <DEDUP_REMOVED lines=16> */
[----:B------:R-:W2:Y:S01]  /*0f00*/  LDG.E R29, desc[UR4][R16.64] ;  /* 0x00000004101d7981 */ /* 0x000ea2000c1e1900 */
[----:B------:R-:W-:-:S05]  /*0f10*/  IMAD.WIDE R22, R23, 0x4, R14 ;  /* 0x0000000417167825 */ /* 0x000fca00078e020e */
[----:B--2---:R1:W-:Y:S04]  /*0f20*/  STG.E desc[UR4][R22.64], R29 ;  /* 0x0000001d16007986 */ /* 0x0043e8000c101904 */
[----:B------:R-:W2:Y:S04]  /*0f30*/  LDG.E R5, desc[UR4][R4.64+0x4] ;  /* 0x0000040404057981 */ /* 0x000ea8000c1e1900 */
[----:B--2---:R1:W-:Y:S04]  /*0f40*/  STG.E desc[UR4][R6.64+0x4], R5 ;  /* 0x0000040506007986 */ /* 0x0043e8000c101904 */
[----:B------:R-:W2:Y:S04]  /*0f50*/  LDG.E R9, desc[UR4][R8.64+0x4] ;  /* 0x0000040408097981 */ /* 0x000ea8000c1e1900 */
[----:B--2---:R1:W-:Y:S04]  /*0f60*/  STG.E desc[UR4][R10.64+0x4], R9 ;  /* 0x000004090a007986 */ /* 0x0043e8000c101904 */
[----:B------:R-:W2:Y:S04]  /*0f70*/  LDG.E R13, desc[UR4][R12.64+0x4] ;  /* 0x000004040c0d7981 */ /* 0x000ea8000c1e1900 */
[----:B--2---:R1:W-:Y:S04]  /*0f80*/  STG.E desc[UR4][R14.64+0x4], R13 ;  /* 0x0000040d0e007986 */ /* 0x0043e8000c101904 */
[----:B0-----:R-:W2:Y:S01]  /*0f90*/  LDG.E R3, desc[UR4][R16.64+0x4] ;  /* 0x0000040410037981 */ /* 0x001ea2000c1e1900 */
[----:B------:R-:W-:-:S03]  /*0fa0*/  IADD3 R2, PT, PT, R2, 0x2, RZ ;  /* 0x0000000202027810 */ /* 0x000fc60007ffe0ff */
[----:B--2---:R1:W-:Y:S04]  /*0fb0*/  STG.E desc[UR4][R22.64+0x4], R3 ;  /* 0x0000040316007986 */ /* 0x0043e8000c101904 */
.L_x_4:
[----:B------:R-:W-:Y:S05]  /*0fc0*/  @P2 BRA `(.L_x_2) ;  /* 0x0000000000502947 */ /* 0x000fea0003800000 */
[----:B-1----:R-:W1:Y:S01]  /*0fd0*/  LDC.64 R4, c[0x0][0x380] ;  /* 0x0000e000ff047b82 */ /* 0x002e620000000a00 */
[----:B------:R-:W-:-:S07]  /*0fe0*/  IADD3 R21, PT, PT, R21, R2, RZ ;  /* 0x0000000215157210 */ /* 0x000fce0007ffe0ff */
[----:B------:R-:W2:Y:S01]  /*0ff0*/  LDC R15, c[0x0][0x394] ;  /* 0x0000e500ff0f7b82 */ /* 0x000ea20000000800 */
[----:B-1----:R-:W-:-:S07]  /*1000*/  IMAD.WIDE R2, R21, 0x4, R4 ;  /* 0x0000000415027825 */ /* 0x002fce00078e0204 */
[----:B------:R-:W1:Y:S01]  /*1010*/  LDC.64 R4, c[0x0][0x388] ;  /* 0x0000e200ff047b82 */ /* 0x000e620000000a00 */
[----:B0-----:R-:W3:Y:S01]  /*1020*/  LDG.E R17, desc[UR4][R2.64] ;  /* 0x0000000402117981 */ /* 0x001ee2000c1e1900 */
[----:B--2---:R-:W-:-:S04]  /*1030*/  IMAD.WIDE R6, R15, 0x4, R2 ;  /* 0x000000040f067825 */ /* 0x004fc800078e0202 */
[----:B-1----:R-:W-:-:S05]  /*1040*/  IMAD.WIDE R4, R21, 0x4, R4 ;  /* 0x0000000415047825 */ /* 0x002fca00078e0204 */
[----:B---3--:R3:W-:Y:S04]  /*1050*/  STG.E desc[UR4][R4.64], R17 ;  /* 0x0000001104007986 */ /* 0x0087e8000c101904 */
[----:B------:R-:W2:Y:S01]  /*1060*/  LDG.E R21, desc[UR4][R6.64] ;  /* 0x0000000406157981 */ /* 0x000ea2000c1e1900 */
[----:B------:R-:W-:-:S04]  /*1070*/  IMAD.WIDE R8, R15, 0x4, R4 ;  /* 0x000000040f087825 */ /* 0x000fc800078e0204 */
[C---:B------:R-:W-:Y:S01]  /*1080*/  IMAD.WIDE R10, R15.reuse, 0x4, R6 ;  /* 0x000000040f0a7825 */ /* 0x040fe200078e0206 */
[----:B--2---:R3:W-:Y:S04]  /*1090*/  STG.E desc[UR4][R8.64], R21 ;  /* 0x0000001508007986 */ /* 0x0047e8000c101904 */
[----:B------:R-:W2:Y:S01]  /*10a0*/  LDG.E R23, desc[UR4][R10.64] ;  /* 0x000000040a177981 */ /* 0x000ea2000c1e1900 */
[----:B------:R-:W-:-:S04]  /*10b0*/  IMAD.WIDE R2, R15, 0x4, R8 ;  /* 0x000000040f027825 */ /* 0x000fc800078e0208 */
[C---:B------:R-:W-:Y:S01]  /*10c0*/  IMAD.WIDE R12, R15.reuse, 0x4, R10 ;  /* 0x000000040f0c7825 */ /* 0x040fe200078e020a */
[----:B--2---:R3:W-:Y:S05]  /*10d0*/  STG.E desc[UR4][R2.64], R23 ;  /* 0x0000001702007986 */ /* 0x0047ea000c101904 */
[----:B------:R-:W2:Y:S01]  /*10e0*/  LDG.E R13, desc[UR4][R12.64] ;  /* 0x000000040c0d7981 */ /* 0x000ea2000c1e1900 */
[----:B------:R-:W-:-:S05]  /*10f0*/  IMAD.WIDE R14, R15, 0x4, R2 ;  /* 0x000000040f0e7825 */ /* 0x000fca00078e0202 */
[----:B--2---:R3:W-:Y:S02]  /*1100*/  STG.E desc[UR4][R14.64], R13 ;  /* 0x0000000d0e007986 */ /* 0x0047e4000c101904 */
.L_x_2:
[----:B------:R-:W-:Y:S05]  /*1110*/  @!P0 BRA `(.L_x_5) ;  /* 0xfffffff000e88947 */ /* 0x000fea000383ffff */
[----:B0-----:R-:W-:Y:S05]  /*1120*/  EXIT ;  /* 0x000000000000794d */ /* 0x001fea0003800000 */
.L_x_6:
[----:B------:R-:W-:-:S00]  /*1130*/  BRA `(.L_x_6) ;  /* 0xfffffffc00fc7947 */ /* 0x000fc0000383ffff */
[----:B------:R-:W-:-:S00]  /*1140*/  NOP ;  /* 0x0000000000007918 */ /* 0x000fc00000000000 */
        /* <DEDUP_REMOVED lines=11> */
.L_x_36:


//--------------------- .text.bp_aos_to_aos_test  --------------------------
	.section	.text.bp_aos_to_aos_test,"ax",@progbits
	.align	128
        .global         bp_aos_to_aos_test
        .type           bp_aos_to_aos_test,@function
        .size           bp_aos_to_aos_test,(.L_x_37 - bp_aos_to_aos_test)
        .other          bp_aos_to_aos_test,@"STO_CUDA_ENTRY STV_DEFAULT"
bp_aos_to_aos_test:
.text.bp_aos_to_aos_test:
[----:B------:R-:W-:Y:S08]  /*0000*/  LDC R1, c[0x0][0x37c] ;  /* 0x0000df00ff017b82 */ /* 0x000ff00000000800 */
[----:B------:R-:W0:Y:S01]  /*0010*/  LDC.64 R2, c[0x0][0x398] ;  /* 0x0000e600ff027b82 */ /* 0x000e220000000a00 */
[----:B------:R-:W1:Y:S01]  /*0020*/  LDCU UR6, c[0x0][0x370] ;  /* 0x00006e00ff0677ac */ /* 0x000e620008000800 */
[----:B------:R-:W2:Y:S06]  /*0030*/  LDCU UR7, c[0x0][0x360] ;  /* 0x00006c00ff0777ac */ /* 0x000eac0008000800 */
[----:B------:R-:W-:Y:S08]  /*0040*/  S2UR UR4, SR_CTAID.X ;  /* 0x00000000000479c3 */ /* 0x000ff00000002500 */
[----:B------:R-:W1:Y:S01]  /*0050*/  S2UR UR5, SR_CTAID.Y ;  /* 0x00000000000579c3 */ /* 0x000e620000002600 */
[----:B0-----:R-:W-:-:S02]  /*0060*/  IABS R6, R2 ;  /* 0x0000000200067213 */ /* 0x001fc40000000000 */
[----:B------:R-:W-:Y:S02]  /*0070*/  IABS R8, R3 ;  /* 0x0000000300087213 */ /* 0x000fe40000000000 */
[----:B------:R-:W0:Y:S01]  /*0080*/  I2F.RP R0, R6 ;  /* 0x0000000600007306 */ /* 0x000e220000209400 */
[----:B------:R-:W-:-:S04]  /*0090*/  LOP3.LUT R3, R3, R2, RZ, 0x3c, !PT ;  /* 0x0000000203037212 */ /* 0x000fc800078e3cff */
[----:B------:R-:W-:Y:S01]  /*00a0*/  ISETP.GE.AND P1, PT, R3, RZ, PT ;  /* 0x000000ff0300720c */ /* 0x000fe20003f26270 */
[----:B-1----:R-:W-:Y:S02]  /*00b0*/  UIMAD UR4, UR5, UR6, UR4 ;  /* 0x00000006050472a4 */ /* 0x002fe4000f8e0204 */
[----:B0-----:R-:W0:Y:S02]  /*00c0*/  MUFU.RCP R0, R0 ;  /* 0x0000000000007308 */ /* 0x001e240000001000 */
[----:B0-----:R-:W-:-:S06]  /*00d0*/  IADD3 R4, PT, PT, R0, 0xffffffe, RZ ;  /* 0x0ffffffe00047810 */ /* 0x001fcc0007ffe0ff */
[----:B------:R0:W1:Y:S02]  /*00e0*/  F2I.FTZ.U32.TRUNC.NTZ R5, R4 ;  /* 0x0000000400057305 */ /* 0x000064000021f000 */
[----:B0-----:R-:W-:Y:S02]  /*00f0*/  HFMA2 R4, -RZ, RZ, 0, 0 ;  /* 0x00000000ff047431 */ /* 0x001fe400000001ff */
[----:B-1----:R-:W-:-:S04]  /*0100*/  IMAD.MOV R7, RZ, RZ, -R5 ;  /* 0x000000ffff077224 */ /* 0x002fc800078e0a05 */
[----:B------:R-:W-:-:S04]  /*0110*/  IMAD R7, R7, R6, RZ ;  /* 0x0000000607077224 */ /* 0x000fc800078e02ff */
[----:B------:R-:W-:-:S04]  /*0120*/  IMAD.HI.U32 R5, R5, R7, R4 ;  /* 0x0000000705057227 */ /* 0x000fc800078e0004 */
[----:B------:R-:W-:-:S04]  /*0130*/  IMAD.MOV.U32 R7, RZ, RZ, R8 ;  /* 0x000000ffff077224 */ /* 0x000fc800078e0008 */
[----:B------:R-:W-:-:S05]  /*0140*/  IMAD.HI.U32 R0, R5, R7, RZ ;  /* 0x0000000705007227 */ /* 0x000fca00078e00ff */
[----:B------:R-:W-:-:S05]  /*0150*/  IADD3 R5, PT, PT, -R0, RZ, RZ ;  /* 0x000000ff00057210 */ /* 0x000fca0007ffe1ff */
[C---:B------:R-:W-:Y:S02]  /*0160*/  IMAD R5, R6.reuse, R5, R7 ;  /* 0x0000000506057224 */ /* 0x040fe400078e0207 */
[----:B------:R-:W0:Y:S03]  /*0170*/  LDC R7, c[0x0][0x394] ;  /* 0x0000e500ff077b82 */ /* 0x000e260000000800 */
[----:B------:R-:W-:-:S13]  /*0180*/  ISETP.GT.U32.AND P2, PT, R6, R5, PT ;  /* 0x000000050600720c */ /* 0x000fda0003f44070 */
[----:B------:R-:W-:Y:S01]  /*0190*/  @!P2 IMAD.IADD R5, R5, 0x1, -R6 ;  /* 0x000000010505a824 */ /* 0x000fe200078e0a06 */
[----:B------:R-:W-:Y:S02]  /*01a0*/  @!P2 IADD3 R0, PT, PT, R0, 0x1, RZ ;  /* 0x000000010000a810 */ /* 0x000fe40007ffe0ff */
[----:B------:R-:W-:Y:S02]  /*01b0*/  ISETP.NE.AND P2, PT, R2, RZ, PT ;  /* 0x000000ff0200720c */ /* 0x000fe40003f45270 */
[----:B------:R-:W-:Y:S02]  /*01c0*/  ISETP.GE.U32.AND P0, PT, R5, R6, PT ;  /* 0x000000060500720c */ /* 0x000fe40003f06070 */
[----:B0-----:R-:W-:-:S11]  /*01d0*/  IABS R6, R7 ;  /* 0x0000000700067213 */ /* 0x001fd60000000000 */
[----:B------:R-:W-:-:S05]  /*01e0*/  @P0 VIADD R0, R0, 0x1 ;  /* 0x0000000100000836 */ /* 0x000fca0000000000 */
[----:B------:R-:W-:Y:S02]  /*01f0*/  @!P1 IADD3 R0, PT, PT, -R0, RZ, RZ ;  /* 0x000000ff00009210 */ /* 0x000fe40007ffe1ff */
[----:B------:R-:W-:-:S04]  /*0200*/  @!P2 LOP3.LUT R0, RZ, R2, RZ, 0x33, !PT ;  /* 0x00000002ff00a212 */ /* 0x000fc800078e33ff */
[-C--:B------:R-:W-:Y:S02]  /*0210*/  IABS R8, R0.reuse ;  /* 0x0000000000087213 */ /* 0x080fe40000000000 */
[----:B------:R-:W-:Y:S02]  /*0220*/  IABS R9, R0 ;  /* 0x0000000000097213 */ /* 0x000fe40000000000 */
[----:B------:R-:W0:Y:S08]  /*0230*/  I2F.RP R4, R8 ;  /* 0x0000000800047306 */ /* 0x000e300000209400 */
[----:B0-----:R-:W0:Y:S02]  /*0240*/  MUFU.RCP R4, R4 ;  /* 0x0000000400047308 */ /* 0x001e240000001000 */
[----:B0-----:R-:W-:-:S02]  /*0250*/  VIADD R2, R4, 0xffffffe ;  /* 0x0ffffffe04027836 */ /* 0x001fc40000000000 */
[----:B------:R-:W0:Y:S01]  /*0260*/  LDC R4, c[0x0][0x364] ;  /* 0x0000d900ff047b82 */ /* 0x000e220000000800 */
[----:B------:R-:W1:Y:S03]  /*0270*/  LDCU UR8, c[0x0][0x374] ;  /* 0x00006e80ff0877ac */ /* 0x000e660008000800 */
[----:B------:R3:W4:Y:S02]  /*0280*/  F2I.FTZ.U32.TRUNC.NTZ R3, R2 ;  /* 0x0000000200037305 */ /* 0x000724000021f000 */
[----:B---3--:R-:W-:Y:S01]  /*0290*/  IMAD.MOV.U32 R2, RZ, RZ, RZ ;  /* 0x000000ffff027224 */ /* 0x008fe200078e00ff */
[----:B----4-:R-:W-:-:S05]  /*02a0*/  IADD3 R5, PT, PT, RZ, -R3, RZ ;  /* 0x80000003ff057210 */ /* 0x010fca0007ffe0ff */
[----:B------:R-:W-:-:S04]  /*02b0*/  IMAD R5, R5, R8, RZ ;  /* 0x0000000805057224 */ /* 0x000fc800078e02ff */
[----:B------:R-:W-:Y:S01]  /*02c0*/  IMAD.HI.U32 R3, R3, R5, R2 ;  /* 0x0000000503037227 */ /* 0x000fe200078e0002 */
[----:B------:R-:W-:-:S05]  /*02d0*/  IADD3 R5, PT, PT, RZ, -R9, RZ ;  /* 0x80000009ff057210 */ /* 0x000fca0007ffe0ff */
[----:B------:R-:W-:-:S04]  /*02e0*/  IMAD.HI.U32 R2, R3, R6, RZ ;  /* 0x0000000603027227 */ /* 0x000fc800078e00ff */
[----:B------:R-:W-:Y:S02]  /*02f0*/  IMAD R3, R2, R5, R6 ;  /* 0x0000000502037224 */ /* 0x000fe400078e0206 */
[----:B------:R-:W0:Y:S03]  /*0300*/  S2R R5, SR_TID.Y ;  /* 0x0000000000057919 */ /* 0x000e260000002200 */
[----:B------:R-:W-:Y:S01]  /*0310*/  ISETP.GT.U32.AND P1, PT, R8, R3, PT ;  /* 0x000000030800720c */ /* 0x000fe20003f24070 */
[----:B------:R-:W2:-:S12]  /*0320*/  S2R R6, SR_TID.X ;  /* 0x0000000000067919 */ /* 0x000e980000002100 */
[----:B------:R-:W-:Y:S01]  /*0330*/  @!P1 IMAD.IADD R3, R3, 0x1, -R8 ;  /* 0x0000000103039824 */ /* 0x000fe200078e0a08 */
[----:B------:R-:W-:Y:S02]  /*0340*/  @!P1 IADD3 R2, PT, PT, R2, 0x1, RZ ;  /* 0x0000000102029810 */ /* 0x000fe40007ffe0ff */
[C---:B------:R-:W-:Y:S02]  /*0350*/  ISETP.NE.AND P1, PT, R0.reuse, RZ, PT ;  /* 0x000000ff0000720c */ /* 0x040fe40003f25270 */
[----:B------:R-:W-:Y:S02]  /*0360*/  ISETP.GE.U32.AND P0, PT, R3, R8, PT ;  /* 0x000000080300720c */ /* 0x000fe40003f06070 */
[----:B------:R-:W-:-:S04]  /*0370*/  LOP3.LUT R3, R0, R7, RZ, 0x3c, !PT ;  /* 0x0000000700037212 */ /* 0x000fc800078e3cff */
[----:B------:R-:W-:Y:S01]  /*0380*/  ISETP.GE.AND P2, PT, R3, RZ, PT ;  /* 0x000000ff0300720c */ /* 0x000fe20003f46270 */
[----:B0-----:R-:W-:Y:S01]  /*0390*/  IMAD R3, R4, UR4, R5 ;  /* 0x0000000404037c24 */ /* 0x001fe2000f8e0205 */
[----:B-1----:R-:W-:-:S05]  /*03a0*/  UIMAD UR4, UR6, UR8, URZ ;  /* 0x00000008060472a4 */ /* 0x002fca000f8e02ff */
[----:B------:R-:W-:Y:S01]  /*03b0*/  @P0 VIADD R2, R2, 0x1 ;  /* 0x0000000102020836 */ /* 0x000fe20000000000 */
[----:B------:R-:W-:Y:S01]  /*03c0*/  ISETP.GE.AND P0, PT, R0, 0x1, PT ;  /* 0x000000010000780c */ /* 0x000fe20003f06270 */
[----:B--2---:R-:W-:Y:S01]  /*03d0*/  IMAD R3, R3, UR7, R6 ;  /* 0x0000000703037c24 */ /* 0x004fe2000f8e0206 */
[----:B------:R-:W-:-:S03]  /*03e0*/  UIMAD UR4, UR4, UR7, URZ ;  /* 0x00000007040472a4 */ /* 0x000fc6000f8e02ff */
[----:B------:R-:W-:Y:S02]  /*03f0*/  @!P2 IADD3 R2, PT, PT, -R2, RZ, RZ ;  /* 0x000000ff0202a210 */ /* 0x000fe40007ffe1ff */
[----:B------:R-:W-:Y:S01]  /*0400*/  @!P1 LOP3.LUT R2, RZ, R0, RZ, 0x33, !PT ;  /* 0x00000000ff029212 */ /* 0x000fe200078e33ff */
[----:B------:R-:W-:-:S03]  /*0410*/  IMAD R4, R4, UR4, RZ ;  /* 0x0000000404047c24 */ /* 0x000fc6000f8e02ff */
[----:B------:R-:W-:-:S13]  /*0420*/  ISETP.GE.OR P0, PT, R3, R2, !P0 ;  /* 0x000000020300720c */ /* 0x000fda0004706670 */
[----:B------:R-:W-:Y:S05]  /*0430*/  @P0 EXIT ;  /* 0x000000000000094d */ /* 0x000fea0003800000 */
[C---:B------:R-:W-:Y:S01]  /*0440*/  LOP3.LUT R5, R0.reuse, 0x7ffffffc, RZ, 0xc0, !PT ;  /* 0x7ffffffc00057812 */ /* 0x040fe200078ec0ff */
[----:B------:R-:W0:Y:S01]  /*0450*/  LDCU.64 UR4, c[0x0][0x358] ;  /* 0x00006b00ff0477ac */ /* 0x000e220008000a00 */
[----:B------:R-:W-:-:S03]  /*0460*/  LOP3.LUT R18, R0, 0x3, RZ, 0xc0, !PT ;  /* 0x0000000300127812 */ /* 0x000fc600078ec0ff */
[----:B------:R-:W-:-:S07]  /*0470*/  IMAD.MOV R6, RZ, RZ, -R5 ;  /* 0x000000ffff067224 */ /* 0x000fce00078e0a05 */
.L_x_11:
[----:B-1----:R-:W1:Y:S01]  /*0480*/  LDCU UR6, c[0x0][0x39c] ;  /* 0x00007380ff0677ac */ /* 0x002e620008000800 */
[----:B------:R-:W-:Y:S01]  /*0490*/  ISETP.GE.U32.AND P1, PT, R0, 0x4, PT ;  /* 0x000000040000780c */ /* 0x000fe20003f26070 */
[----:B------:R-:W-:Y:S02]  /*04a0*/  IMAD.MOV.U32 R12, RZ, RZ, RZ ;  /* 0x000000ffff0c7224 */ /* 0x000fe400078e00ff */
[----:B-1----:R-:W-:Y:S01]  /*04b0*/  IMAD R7, R3, UR6, RZ ;  /* 0x0000000603077c24 */ /* 0x002fe2000f8e02ff */
[----:B------:R-:W-:-:S04]  /*04c0*/  IADD3 R3, PT, PT, R4, R3, RZ ;  /* 0x0000000304037210 */ /* 0x000fc80007ffe0ff */
[----:B------:R-:W-:-:S05]  /*04d0*/  ISETP.GE.AND P0, PT, R3, R2, PT ;  /* 0x000000020300720c */ /* 0x000fca0003f06270 */
[----:B---3--:R-:W-:Y:S08]  /*04e0*/  @!P1 BRA `(.L_x_7) ;  /* 0x0000000000c89947 */ /* 0x008ff00003800000 */
[----:B------:R-:W-:Y:S01]  /*04f0*/  MOV R8, R7 ;  /* 0x0000000700087202 */ /* 0x000fe20000000f00 */
[----:B------:R-:W-:-:S07]  /*0500*/  IMAD.MOV.U32 R9, RZ, RZ, R6 ;  /* 0x000000ffff097224 */ /* 0x000fce00078e0006 */
.L_x_8:
[----:B-1----:R-:W1:Y:S08]  /*0510*/  LDC.64 R10, c[0x0][0x380] ;  /* 0x0000e000ff0a7b82 */ /* 0x002e700000000a00 */
[----:B------:R-:W2:Y:S08]  /*0520*/  LDC.64 R12, c[0x0][0x388] ;  /* 0x0000e200ff0c7b82 */ /* 0x000eb00000000a00 */
[----:B------:R-:W3:Y:S01]  /*0530*/  LDC R19, c[0x0][0x398] ;  /* 0x0000e600ff137b82 */ /* 0x000ee20000000800 */
[----:B-1----:R-:W-:-:S05]  /*0540*/  IMAD.WIDE R10, R8, 0x4, R10 ;  /* 0x00000004080a7825 */ /* 0x002fca00078e020a */
[----:B0-----:R-:W4:Y:S01]  /*0550*/  LDG.E R21, desc[UR4][R10.64] ;  /* 0x000000040a157981 */ /* 0x001f22000c1e1900 */
[----:B--2---:R-:W-:-:S05]  /*0560*/  IMAD.WIDE R12, R8, 0x4, R12 ;  /* 0x00000004080c7825 */ /* 0x004fca00078e020c */
[----:B----4-:R0:W-:Y:S04]  /*0570*/  STG.E desc[UR4][R12.64], R21 ;  /* 0x000000150c007986 */ /* 0x0101e8000c101904 */
[----:B------:R-:W2:Y:S04]  /*0580*/  LDG.E R23, desc[UR4][R10.64+0x4] ;  /* 0x000004040a177981 */ /* 0x000ea8000c1e1900 */
[----:B--2---:R1:W-:Y:S04]  /*0590*/  STG.E desc[UR4][R12.64+0x4], R23 ;  /* 0x000004170c007986 */ /* 0x0043e8000c101904 */
[----:B------:R-:W2:Y:S01]  /*05a0*/  LDG.E R25, desc[UR4][R10.64+0x8] ;  /* 0x000008040a197981 */ /* 0x000ea2000c1e1900 */
[----:B---3--:R-:W-:-:S03]  /*05b0*/  IMAD.WIDE R14, R19, 0x4, R10 ;  /* 0x00000004130e7825 */ /* 0x008fc600078e020a */
[----:B--2---:R2:W-:Y:S04]  /*05c0*/  STG.E desc[UR4][R12.64+0x8], R25 ;  /* 0x000008190c007986 */ /* 0x0045e8000c101904 */
[----:B------:R-:W3:Y:S01]  /*05d0*/  LDG.E R27, desc[UR4][R10.64+0xc] ;  /* 0x00000c040a1b7981 */ /* 0x000ee2000c1e1900 */
[----:B------:R-:W-:-:S03]  /*05e0*/  IMAD.WIDE R16, R19, 0x4, R12 ;  /* 0x0000000413107825 */ /* 0x000fc600078e020c */
[----:B---3--:R3:W-:Y:S04]  /*05f0*/  STG.E desc[UR4][R12.64+0xc], R27 ;  /* 0x00000c1b0c007986 */ /* 0x0087e8000c101904 */
[----:B------:R-:W4:Y:S04]  /*0600*/  LDG.E R29, desc[UR4][R14.64] ;  /* 0x000000040e1d7981 */ /* 0x000f28000c1e1900 */
[----:B----4-:R4:W-:Y:S04]  /*0610*/  STG.E desc[UR4][R16.64], R29 ;  /* 0x0000001d10007986 */ /* 0x0109e8000c101904 */
[----:B0-----:R-:W5:Y:S04]  /*0620*/  LDG.E R21, desc[UR4][R14.64+0x4] ;  /* 0x000004040e157981 */ /* 0x001f68000c1e1900 */
[----:B-----5:R0:W-:Y:S04]  /*0630*/  STG.E desc[UR4][R16.64+0x4], R21 ;  /* 0x0000041510007986 */ /* 0x0201e8000c101904 */
[----:B-1----:R-:W5:Y:S01]  /*0640*/  LDG.E R23, desc[UR4][R14.64+0x8] ;  /* 0x000008040e177981 */ /* 0x002f62000c1e1900 */
[----:B------:R-:W-:-:S03]  /*0650*/  IMAD.WIDE R10, R19, 0x4, R14 ;  /* 0x00000004130a7825 */ /* 0x000fc600078e020e */
[----:B-----5:R1:W-:Y:S04]  /*0660*/  STG.E desc[UR4][R16.64+0x8], R23 ;  /* 0x0000081710007986 */ /* 0x0203e8000c101904 */
[----:B--2---:R-:W2:Y:S01]  /*0670*/  LDG.E R25, desc[UR4][R14.64+0xc] ;  /* 0x00000c040e197981 */ /* 0x004ea2000c1e1900 */
[----:B---3--:R-:W-:-:S03]  /*0680*/  IMAD.WIDE R12, R19, 0x4, R16 ;  /* 0x00000004130c7825 */ /* 0x008fc600078e0210 */
[----:B--2---:R2:W-:Y:S04]  /*0690*/  STG.E desc[UR4][R16.64+0xc], R25 ;  /* 0x00000c1910007986 */ /* 0x0045e8000c101904 */
[----:B------:R-:W3:Y:S04]  /*06a0*/  LDG.E R27, desc[UR4][R10.64] ;  /* 0x000000040a1b7981 */ /* 0x000ee8000c1e1900 */
[----:B---3--:R3:W-:Y:S04]  /*06b0*/  STG.E desc[UR4][R12.64], R27 ;  /* 0x0000001b0c007986 */ /* 0x0087e8000c101904 */
[----:B----4-:R-:W4:Y:S04]  /*06c0*/  LDG.E R29, desc[UR4][R10.64+0x4] ;  /* 0x000004040a1d7981 */ /* 0x010f28000c1e1900 */
[----:B----4-:R4:W-:Y:S04]  /*06d0*/  STG.E desc[UR4][R12.64+0x4], R29 ;  /* 0x0000041d0c007986 */ /* 0x0109e8000c101904 */
[----:B0-----:R-:W5:Y:S01]  /*06e0*/  LDG.E R21, desc[UR4][R10.64+0x8] ;  /* 0x000008040a157981 */ /* 0x001f62000c1e1900 */
[----:B------:R-:W-:-:S03]  /*06f0*/  IMAD.WIDE R14, R19, 0x4, R10 ;  /* 0x00000004130e7825 */ /* 0x000fc600078e020a */
[----:B-----5:R0:W-:Y:S04]  /*0700*/  STG.E desc[UR4][R12.64+0x8], R21 ;  /* 0x000008150c007986 */ /* 0x0201e8000c101904 */
[----:B-1----:R-:W5:Y:S01]  /*0710*/  LDG.E R23, desc[UR4][R10.64+0xc] ;  /* 0x00000c040a177981 */ /* 0x002f62000c1e1900 */
[----:B--2---:R-:W-:-:S03]  /*0720*/  IMAD.WIDE R16, R19, 0x4, R12 ;  /* 0x0000000413107825 */ /* 0x004fc600078e020c */
[----:B-----5:R1:W-:Y:S04]  /*0730*/  STG.E desc[UR4][R12.64+0xc], R23 ;  /* 0x00000c170c007986 */ /* 0x0203e8000c101904 */
[----:B------:R-:W2:Y:S04]  /*0740*/  LDG.E R25, desc[UR4][R14.64] ;  /* 0x000000040e197981 */ /* 0x000ea8000c1e1900 */
[----:B--2---:R1:W-:Y:S04]  /*0750*/  STG.E desc[UR4][R16.64], R25 ;  /* 0x0000001910007986 */ /* 0x0043e8000c101904 */
[----:B---3--:R-:W2:Y:S04]  /*0760*/  LDG.E R27, desc[UR4][R14.64+0x4] ;  /* 0x000004040e1b7981 */ /* 0x008ea8000c1e1900 */
[----:B--2---:R1:W-:Y:S04]  /*0770*/  STG.E desc[UR4][R16.64+0x4], R27 ;  /* 0x0000041b10007986 */ /* 0x0043e8000c101904 */
[----:B----4-:R-:W2:Y:S04]  /*0780*/  LDG.E R29, desc[UR4][R14.64+0x8] ;  /* 0x000008040e1d7981 */ /* 0x010ea8000c1e1900 */
[----:B--2---:R1:W-:Y:S04]  /*0790*/  STG.E desc[UR4][R16.64+0x8], R29 ;  /* 0x0000081d10007986 */ /* 0x0043e8000c101904 */
[----:B0-----:R-:W2:Y:S01]  /*07a0*/  LDG.E R21, desc[UR4][R14.64+0xc] ;  /* 0x00000c040e157981 */ /* 0x001ea2000c1e1900 */
[----:B------:R-:W-:Y:S01]  /*07b0*/  IADD3 R9, PT, PT, R9, 0x4, RZ ;  /* 0x0000000409097810 */ /* 0x000fe20007ffe0ff */
[----:B------:R-:W-:-:S03]  /*07c0*/  IMAD R8, R19, 0x4, R8 ;  /* 0x0000000413087824 */ /* 0x000fc600078e0208 */
[----:B------:R-:W-:Y:S01]  /*07d0*/  ISETP.NE.AND P1, PT, R9, RZ, PT ;  /* 0x000000ff0900720c */ /* 0x000fe20003f25270 */
[----:B--2---:R1:W-:-:S12]  /*07e0*/  STG.E desc[UR4][R16.64+0xc], R21 ;  /* 0x00000c1510007986 */ /* 0x0043d8000c101904 */
[----:B------:R-:W-:Y:S05]  /*07f0*/  @P1 BRA `(.L_x_8) ;  /* 0xfffffffc00441947 */ /* 0x000fea000383ffff */
[----:B-1----:R-:W-:-:S07]  /*0800*/  MOV R12, R5 ;  /* 0x00000005000c7202 */ /* 0x002fce0000000f00 */
.L_x_7:
[----:B------:R-:W-:-:S13]  /*0810*/  ISETP.NE.AND P1, PT, R18, RZ, PT ;  /* 0x000000ff1200720c */ /* 0x000fda0003f25270 */
[----:B------:R-:W-:Y:S05]  /*0820*/  @!P1 BRA `(.L_x_9) ;  /* 0x0000000000ac9947 */ /* 0x000fea0003800000 */
[----:B------:R-:W-:Y:S02]  /*0830*/  ISETP.NE.AND P1, PT, R18, 0x1, PT ;  /* 0x000000011200780c */ /* 0x000fe40003f25270 */
[----:B------:R-:W-:-:S11]  /*0840*/  LOP3.LUT P2, RZ, R0, 0x1, RZ, 0xc0, !PT ;  /* 0x0000000100ff7812 */ /* 0x000fd6000784c0ff */
[----:B------:R-:W-:Y:S05]  /*0850*/  @!P1 BRA `(.L_x_10) ;  /* 0x0000000000649947 */ /* 0x000fea0003800000 */
[----:B------:R-:W1:Y:S08]  /*0860*/  LDC R17, c[0x0][0x398] ;  /* 0x0000e600ff117b82 */ /* 0x000e700000000800 */
[----:B------:R-:W2:Y:S08]  /*0870*/  LDC.64 R8, c[0x0][0x380] ;  /* 0x0000e000ff087b82 */ /* 0x000eb00000000a00 */
[----:B------:R-:W3:Y:S01]  /*0880*/  LDC.64 R10, c[0x0][0x388] ;  /* 0x0000e200ff0a7b82 */ /* 0x000ee20000000a00 */
[----:B-1----:R-:W-:-:S04]  /*0890*/  IMAD R13, R12, R17, R7 ;  /* 0x000000110c0d7224 */ /* 0x002fc800078e0207 */
[----:B--2---:R-:W-:-:S05]  /*08a0*/  IMAD.WIDE R8, R13, 0x4, R8 ;  /* 0x000000040d087825 */ /* 0x004fca00078e0208 */
[----:B0-----:R-:W2:Y:S01]  /*08b0*/  LDG.E R19, desc[UR4][R8.64] ;  /* 0x0000000408137981 */ /* 0x001ea2000c1e1900 */
[----:B---3--:R-:W-:-:S05]  /*08c0*/  IMAD.WIDE R10, R13, 0x4, R10 ;  /* 0x000000040d0a7825 */ /* 0x008fca00078e020a */
[----:B--2---:R0:W-:Y:S04]  /*08d0*/  STG.E desc[UR4][R10.64], R19 ;  /* 0x000000130a007986 */ /* 0x0041e8000c101904 */
[----:B------:R-:W2:Y:S04]  /*08e0*/  LDG.E R13, desc[UR4][R8.64+0x4] ;  /* 0x00000404080d7981 */ /* 0x000ea8000c1e1900 */
[----:B--2---:R1:W-:Y:S04]  /*08f0*/  STG.E desc[UR4][R10.64+0x4], R13 ;  /* 0x0000040d0a007986 */ /* 0x0043e8000c101904 */
[----:B------:R-:W2:Y:S01]  /*0900*/  LDG.E R21, desc[UR4][R8.64+0x8] ;  /* 0x0000080408157981 */ /* 0x000ea2000c1e1900 */
[----:B------:R-:W-:-:S03]  /*0910*/  IMAD.WIDE R14, R17, 0x4, R8 ;  /* 0x00000004110e7825 */ /* 0x000fc600078e0208 */
[----:B--2---:R2:W-:Y:S04]  /*0920*/  STG.E desc[UR4][R10.64+0x8], R21 ;  /* 0x000008150a007986 */ /* 0x0045e8000c101904 */
[----:B------:R-:W3:Y:S01]  /*0930*/  LDG.E R23, desc[UR4][R8.64+0xc] ;  /* 0x00000c0408177981 */ /* 0x000ee2000c1e1900 */
[----:B------:R-:W-:-:S03]  /*0940*/  IMAD.WIDE R16, R17, 0x4, R10 ;  /* 0x0000000411107825 */ /* 0x000fc600078e020a */
[----:B---3--:R3:W-:Y:S04]  /*0950*/  STG.E desc[UR4][R10.64+0xc], R23 ;  /* 0x00000c170a007986 */ /* 0x0087e8000c101904 */
[----:B------:R-:W4:Y:S04]  /*0960*/  LDG.E R25, desc[UR4][R14.64] ;  /* 0x000000040e197981 */ /* 0x000f28000c1e1900 */
[----:B----4-:R3:W-:Y:S04]  /*0970*/  STG.E desc[UR4][R16.64], R25 ;  /* 0x0000001910007986 */ /* 0x0107e8000c101904 */
[----:B0-----:R-:W4:Y:S04]  /*0980*/  LDG.E R19, desc[UR4][R14.64+0x4] ;  /* 0x000004040e137981 */ /* 0x001f28000c1e1900 */
[----:B----4-:R3:W-:Y:S04]  /*0990*/  STG.E desc[UR4][R16.64+0x4], R19 ;  /* 0x0000041310007986 */ /* 0x0107e8000c101904 */
[----:B-1----:R-:W4:Y:S04]  /*09a0*/  LDG.E R13, desc[UR4][R14.64+0x8] ;  /* 0x000008040e0d7981 */ /* 0x002f28000c1e1900 */
[----:B----4-:R3:W-:Y:S04]  /*09b0*/  STG.E desc[UR4][R16.64+0x8], R13 ;  /* 0x0000080d10007986 */ /* 0x0107e8000c101904 */
[----:B--2---:R-:W2:Y:S01]  /*09c0*/  LDG.E R21, desc[UR4][R14.64+0xc] ;  /* 0x00000c040e157981 */ /* 0x004ea2000c1e1900 */
[----:B------:R-:W-:-:S03]  /*09d0*/  IADD3 R12, PT, PT, R12, 0x2, RZ ;  /* 0x000000020c0c7810 */ /* 0x000fc60007ffe0ff */
[----:B--2---:R3:W-:Y:S04]  /*09e0*/  STG.E desc[UR4][R16.64+0xc], R21 ;  /* 0x00000c1510007986 */ /* 0x0047e8000c101904 */
.L_x_10:
[----:B------:R-:W-:Y:S05]  /*09f0*/  @!P2 BRA `(.L_x_9) ;  /* 0x000000000038a947 */ /* 0x000fea0003800000 */
[----:B------:R-:W1:Y:S01]  /*0a00*/  LDC.64 R8, c[0x0][0x380] ;  /* 0x0000e000ff087b82 */ /* 0x000e620000000a00 */
[----:B------:R-:W2:Y:S07]  /*0a10*/  LDCU UR6, c[0x0][0x398] ;  /* 0x00007300ff0677ac */ /* 0x000eae0008000800 */
[----:B---3--:R-:W3:Y:S01]  /*0a20*/  LDC.64 R10, c[0x0][0x388] ;  /* 0x0000e200ff0a7b82 */ /* 0x008ee20000000a00 */
[----:B--2---:R-:W-:-:S04]  /*0a30*/  IMAD R7, R12, UR6, R7 ;  /* 0x000000060c077c24 */ /* 0x004fc8000f8e0207 */
[----:B-1----:R-:W-:-:S05]  /*0a40*/  IMAD.WIDE R8, R7, 0x4, R8 ;  /* 0x0000000407087825 */ /* 0x002fca00078e0208 */
[----:B0-----:R-:W2:Y:S01]  /*0a50*/  LDG.E R13, desc[UR4][R8.64] ;  /* 0x00000004080d7981 */ /* 0x001ea2000c1e1900 */
[----:B---3--:R-:W-:-:S05]  /*0a60*/  IMAD.WIDE R10, R7, 0x4, R10 ;  /* 0x00000004070a7825 */ /* 0x008fca00078e020a */
[----:B--2---:R1:W-:Y:S04]  /*0a70*/  STG.E desc[UR4][R10.64], R13 ;  /* 0x0000000d0a007986 */ /* 0x0043e8000c101904 */
[----:B------:R-:W2:Y:S04]  /*0a80*/  LDG.E R7, desc[UR4][R8.64+0x4] ;  /* 0x0000040408077981 */ /* 0x000ea8000c1e1900 */
[----:B--2---:R1:W-:Y:S04]  /*0a90*/  STG.E desc[UR4][R10.64+0x4], R7 ;  /* 0x000004070a007986 */ /* 0x0043e8000c101904 */
[----:B------:R-:W2:Y:S04]  /*0aa0*/  LDG.E R15, desc[UR4][R8.64+0x8] ;  /* 0x00000804080f7981 */ /* 0x000ea8000c1e1900 */
[----:B--2---:R1:W-:Y:S04]  /*0ab0*/  STG.E desc[UR4][R10.64+0x8], R15 ;  /* 0x0000080f0a007986 */ /* 0x0043e8000c101904 */
[----:B------:R-:W2:Y:S04]  /*0ac0*/  LDG.E R17, desc[UR4][R8.64+0xc] ;  /* 0x00000c0408117981 */ /* 0x000ea8000c1e1900 */
[----:B--2---:R1:W-:Y:S02]  /*0ad0*/  STG.E desc[UR4][R10.64+0xc], R17 ;  /* 0x00000c110a007986 */ /* 0x0043e4000c101904 */
.L_x_9:
[----:B------:R-:W-:Y:S05]  /*0ae0*/  @!P0 BRA `(.L_x_11) ;  /* 0xfffffff800648947 */ /* 0x000fea000383ffff */
[----:B0-----:R-:W-:Y:S05]  /*0af0*/  EXIT ;  /* 0x000000000000794d */ /* 0x001fea0003800000 */
.L_x_12:
        /* <DEDUP_REMOVED lines=16> */
.L_x_37:


//--------------------- .text.bp_aos_to_soa       --------------------------
	.section	.text.bp_aos_to_soa,"ax",@progbits
	.align	128
        .global         bp_aos_to_soa
        .type           bp_aos_to_soa,@function
        .size           bp_aos_to_soa,(.L_x_38 - bp_aos_to_soa)
        .other          bp_aos_to_soa,@"STO_CUDA_ENTRY STV_DEFAULT"
bp_aos_to_soa:
.text.bp_aos_to_soa:
        /* <DEDUP_REMOVED lines=59> */
[----:B------:R-:W-:Y:S01]  /*03b0*/  @P0 IADD3 R2, PT, PT, R2, 0x1, RZ ;  /* 0x0000000102020810 */ /* 0x000fe20007ffe0ff */
[----:B--2---:R-:W-:Y:S01]  /*03c0*/  IMAD R3, R3, UR7, R6 ;  /* 0x0000000703037c24 */ /* 0x004fe2000f8e0206 */
[----:B------:R-:W-:Y:S01]  /*03d0*/  ISETP.GE.AND P0, PT, R0, 0x1, PT ;  /* 0x000000010000780c */ /* 0x000fe20003f06270 */
[----:B------:R-:W-:-:S03]  /*03e0*/  UIMAD UR4, UR4, UR7, URZ ;  /* 0x00000007040472a4 */ /* 0x000fc6000f8e02ff */
[----:B------:R-:W-:Y:S01]  /*03f0*/  @!P2 IMAD.MOV R2, RZ, RZ, -R2 ;  /* 0x000000ffff02a224 */ /* 0x000fe200078e0a02 */
[----:B------:R-:W-:Y:S02]  /*0400*/  @!P1 LOP3.LUT R2, RZ, R0, RZ, 0x33, !PT ;  /* 0x00000000ff029212 */ /* 0x000fe400078e33ff */
[----:B------:R-:W-:Y:S02]  /*0410*/  IMAD R4, R4, UR4, RZ ;  /* 0x0000000404047c24 */ /* 0x000fe4000f8e02ff */
[----:B------:R-:W-:-:S13]  /*0420*/  ISETP.GE.OR P0, PT, R3, R2, !P0 ;  /* 0x000000020300720c */ /* 0x000fda0004706670 */
[----:B------:R-:W-:Y:S05]  /*0430*/  @P0 EXIT ;  /* 0x000000000000094d */ /* 0x000fea0003800000 */
[----:B------:R-:W0:Y:S01]  /*0440*/  LDC.64 R10, c[0x0][0x388] ;  /* 0x0000e200ff0a7b82 */ /* 0x000e220000000a00 */
[----:B------:R-:W-:Y:S01]  /*0450*/  LOP3.LUT R5, R0, 0x7ffffffc, RZ, 0xc0, !PT ;  /* 0x7ffffffc00057812 */ /* 0x000fe200078ec0ff */
[----:B------:R-:W1:Y:S03]  /*0460*/  LDCU.64 UR4, c[0x0][0x358] ;  /* 0x00006b00ff0477ac */ /* 0x000e660008000a00 */
[----:B------:R-:W-:Y:S01]  /*0470*/  IADD3 R6, PT, PT, -R5, RZ, RZ ;  /* 0x000000ff05067210 */ /* 0x000fe20007ffe1ff */
[----:B01----:R-:W-:-:S07]  /*0480*/  IMAD.WIDE R10, R7, 0xc, R10 ;  /* 0x0000000c070a7825 */ /* 0x003fce00078e020a */
.L_x_17:
[----:B0-----:R-:W0:Y:S01]  /*0490*/  LDCU UR6, c[0x0][0x39c] ;  /* 0x00007380ff0677ac */ /* 0x001e220008000800 */
[C---:B------:R-:W-:Y:S01]  /*04a0*/  ISETP.GE.U32.AND P1, PT, R0.reuse, 0x4, PT ;  /* 0x000000040000780c */ /* 0x040fe20003f26070 */
[-C--:B------:R-:W-:Y:S02]  /*04b0*/  IMAD R7, R0, R3.reuse, RZ ;  /* 0x0000000300077224 */ /* 0x080fe400078e02ff */
[----:B------:R-:W-:Y:S02]  /*04c0*/  IMAD.MOV.U32 R9, RZ, RZ, RZ ;  /* 0x000000ffff097224 */ /* 0x000fe400078e00ff */
[----:B0-----:R-:W-:Y:S01]  /*04d0*/  IMAD R8, R3, UR6, RZ ;  /* 0x0000000603087c24 */ /* 0x001fe2000f8e02ff */
[----:B------:R-:W-:-:S04]  /*04e0*/  IADD3 R3, PT, PT, R4, R3, RZ ;  /* 0x0000000304037210 */ /* 0x000fc80007ffe0ff */
[----:B------:R-:W-:-:S03]  /*04f0*/  ISETP.GE.AND P0, PT, R3, R2, PT ;  /* 0x000000020300720c */ /* 0x000fc60003f06270 */
[----:B---3--:R-:W-:Y:S10]  /*0500*/  @!P1 BRA `(.L_x_13) ;  /* 0x0000000000dc9947 */ /* 0x008ff40003800000 */
[----:B------:R-:W-:Y:S01]  /*0510*/  MOV R27, R7 ;  /* 0x00000007001b7202 */ /* 0x000fe20000000f00 */
[----:B------:R-:W-:Y:S01]  /*0520*/  IMAD.MOV.U32 R26, RZ, RZ, R6 ;  /* 0x000000ffff1a7224 */ /* 0x000fe200078e0006 */
[----:B------:R-:W-:-:S07]  /*0530*/  MOV R9, R8 ;  /* 0x0000000800097202 */ /* 0x000fce0000000f00 */
.L_x_14:
[----:B------:R-:W0:Y:S08]  /*0540*/  LDC.64 R22, c[0x0][0x380] ;  /* 0x0000e000ff167b82 */ /* 0x000e300000000a00 */
[----:B-1----:R-:W1:Y:S08]  /*0550*/  LDC.64 R18, c[0x0][0x388] ;  /* 0x0000e200ff127b82 */ /* 0x002e700000000a00 */
[----:B------:R-:W2:Y:S01]  /*0560*/  LDC R21, c[0x0][0x394] ;  /* 0x0000e500ff157b82 */ /* 0x000ea20000000800 */
[----:B0-----:R-:W-:-:S07]  /*0570*/  IMAD.WIDE R22, R9, 0x4, R22 ;  /* 0x0000000409167825 */ /* 0x001fce00078e0216 */
[----:B------:R-:W0:Y:S01]  /*0580*/  LDC R29, c[0x0][0x398] ;  /* 0x0000e600ff1d7b82 */ /* 0x000e220000000800 */
[----:B------:R-:W3:Y:S01]  /*0590*/  LDG.E R13, desc[UR4][R22.64] ;  /* 0x00000004160d7981 */ /* 0x000ee2000c1e1900 */
[----:B-1----:R-:W-:-:S05]  /*05a0*/  IMAD.WIDE R18, R27, 0x4, R18 ;  /* 0x000000041b127825 */ /* 0x002fca00078e0212 */
[----:B---3--:R1:W-:Y:S04]  /*05b0*/  STG.E desc[UR4][R18.64], R13 ;  /* 0x0000000d12007986 */ /* 0x0083e8000c101904 */
[----:B------:R-:W3:Y:S01]  /*05c0*/  LDG.E R25, desc[UR4][R22.64+0x4] ;  /* 0x0000040416197981 */ /* 0x000ee2000c1e1900 */
[----:B--2---:R-:W-:Y:S01]  /*05d0*/  IMAD.WIDE R16, R21, 0x4, R18 ;  /* 0x0000000415107825 */ /* 0x004fe200078e0212 */
[----:B------:R-:W-:-:S04]  /*05e0*/  IADD3 R14, P1, PT, R18, 0x8, RZ ;  /* 0x00000008120e7810 */ /* 0x000fc80007f3e0ff */
[----:B------:R-:W-:Y:S01]  /*05f0*/  IADD3.X R15, PT, PT, RZ, R19, RZ, P1, !PT ;  /* 0x00000013ff0f7210 */ /* 0x000fe20000ffe4ff */
[----:B---3--:R2:W-:Y:S04]  /*0600*/  STG.E desc[UR4][R16.64], R25 ;  /* 0x0000001910007986 */ /* 0x0085e8000c101904 */
[----:B------:R-:W3:Y:S01]  /*0610*/  LDG.E R24, desc[UR4][R22.64+0x8] ;  /* 0x0000080416187981 */ /* 0x000ee2000c1e1900 */
[----:B------:R-:W-:-:S05]  /*0620*/  IMAD.WIDE R14, R21, 0x8, R14 ;  /* 0x00000008150e7825 */ /* 0x000fca00078e020e */
[----:B---3--:R-:W-:Y:S04]  /*0630*/  STG.E desc[UR4][R14.64+-0x8], R24 ;  /* 0xfffff8180e007986 */ /* 0x008fe8000c101904 */
[----:B------:R-:W3:Y:S01]  /*0640*/  LDG.E R28, desc[UR4][R22.64+0xc] ;  /* 0x00000c04161c7981 */ /* 0x000ee2000c1e1900 */
[----:B-1----:R-:W-:-:S04]  /*0650*/  IMAD.WIDE R12, R27, 0x4, R10 ;  /* 0x000000041b0c7825 */ /* 0x002fc800078e020a */
[C---:B0-----:R-:W-:Y:S01]  /*0660*/  IMAD.WIDE R20, R29.reuse, 0x4, R22 ;  /* 0x000000041d147825 */ /* 0x041fe200078e0216 */
[----:B---3--:R-:W-:Y:S04]  /*0670*/  STG.E desc[UR4][R12.64], R28 ;  /* 0x0000001c0c007986 */ /* 0x008fe8000c101904 */
[----:B--2---:R-:W2:Y:S04]  /*0680*/  LDG.E R25, desc[UR4][R20.64] ;  /* 0x0000000414197981 */ /* 0x004ea8000c1e1900 */
[----:B--2---:R0:W-:Y:S04]  /*0690*/  STG.E desc[UR4][R18.64+0x4], R25 ;  /* 0x0000041912007986 */ /* 0x0041e8000c101904 */
[----:B0-----:R-:W2:Y:S04]  /*06a0*/  LDG.E R25, desc[UR4][R20.64+0x4] ;  /* 0x0000040414197981 */ /* 0x001ea8000c1e1900 */
[----:B--2---:R-:W-:Y:S04]  /*06b0*/  STG.E desc[UR4][R16.64+0x4], R25 ;  /* 0x0000041910007986 */ /* 0x004fe8000c101904 */
[----:B------:R-:W2:Y:S01]  /*06c0*/  LDG.E R24, desc[UR4][R20.64+0x8] ;  /* 0x0000080414187981 */ /* 0x000ea2000c1e1900 */
[----:B------:R-:W-:-:S03]  /*06d0*/  IMAD.WIDE R22, R29, 0x4, R20 ;  /* 0x000000041d167825 */ /* 0x000fc600078e0214 */
[----:B--2---:R0:W-:Y:S04]  /*06e0*/  STG.E desc[UR4][R14.64+-0x4], R24 ;  /* 0xfffffc180e007986 */ /* 0x0041e8000c101904 */
[----:B------:R-:W2:Y:S04]  /*06f0*/  LDG.E R28, desc[UR4][R20.64+0xc] ;  /* 0x00000c04141c7981 */ /* 0x000ea8000c1e1900 */
[----:B--2---:R1:W-:Y:S04]  /*0700*/  STG.E desc[UR4][R12.64+0x4], R28 ;  /* 0x0000041c0c007986 */ /* 0x0043e8000c101904 */
[----:B0-----:R-:W2:Y:S04]  /*0710*/  LDG.E R24, desc[UR4][R22.64] ;  /* 0x0000000416187981 */ /* 0x001ea8000c1e1900 */
[----:B--2---:R0:W-:Y:S04]  /*0720*/  STG.E desc[UR4][R18.64+0x8], R24 ;  /* 0x0000081812007986 */ /* 0x0041e8000c101904 */
[----:B-1----:R-:W2:Y:S04]  /*0730*/  LDG.E R28, desc[UR4][R22.64+0x4] ;  /* 0x00000404161c7981 */ /* 0x002ea8000c1e1900 */
[----:B--2---:R-:W-:Y:S04]  /*0740*/  STG.E desc[UR4][R16.64+0x8], R28 ;  /* 0x0000081c10007986 */ /* 0x004fe8000c101904 */
[----:B------:R-:W2:Y:S01]  /*0750*/  LDG.E R21, desc[UR4][R22.64+0x8] ;  /* 0x0000080416157981 */ /* 0x000ea2000c1e1900 */
[----:B0-----:R-:W-:-:S03]  /*0760*/  IMAD.WIDE R24, R29, 0x4, R22 ;  /* 0x000000041d187825 */ /* 0x001fc600078e0216 */
[----:B--2---:R0:W-:Y:S04]  /*0770*/  STG.E desc[UR4][R14.64], R21 ;  /* 0x000000150e007986 */ /* 0x0041e8000c101904 */
[----:B------:R-:W2:Y:S04]  /*0780*/  LDG.E R20, desc[UR4][R22.64+0xc] ;  /* 0x00000c0416147981 */ /* 0x000ea8000c1e1900 */
[----:B--2---:R1:W-:Y:S04]  /*0790*/  STG.E desc[UR4][R12.64+0x8], R20 ;  /* 0x000008140c007986 */ /* 0x0043e8000c101904 */
[----:B0-----:R-:W2:Y:S04]  /*07a0*/  LDG.E R21, desc[UR4][R24.64] ;  /* 0x0000000418157981 */ /* 0x001ea8000c1e1900 */
[----:B--2---:R0:W-:Y:S04]  /*07b0*/  STG.E desc[UR4][R18.64+0xc], R21 ;  /* 0x00000c1512007986 */ /* 0x0041e8000c101904 */
[----:B-1----:R-:W2:Y:S04]  /*07c0*/  LDG.E R20, desc[UR4][R24.64+0x4] ;  /* 0x0000040418147981 */ /* 0x002ea8000c1e1900 */
[----:B--2---:R1:W-:Y:S04]  /*07d0*/  STG.E desc[UR4][R16.64+0xc], R20 ;  /* 0x00000c1410007986 */ /* 0x0043e8000c101904 */
[----:B0-----:R-:W2:Y:S04]  /*07e0*/  LDG.E R19, desc[UR4][R24.64+0x8] ;  /* 0x0000080418137981 */ /* 0x001ea8000c1e1900 */
[----:B--2---:R1:W-:Y:S04]  /*07f0*/  STG.E desc[UR4][R14.64+0x4], R19 ;  /* 0x000004130e007986 */ /* 0x0043e8000c101904 */
[----:B------:R-:W2:Y:S01]  /*0800*/  LDG.E R28, desc[UR4][R24.64+0xc] ;  /* 0x00000c04181c7981 */ /* 0x000ea2000c1e1900 */
[----:B------:R-:W-:Y:S01]  /*0810*/  IADD3 R26, PT, PT, R26, 0x4, RZ ;  /* 0x000000041a1a7810 */ /* 0x000fe20007ffe0ff */
[----:B------:R-:W-:Y:S01]  /*0820*/  IMAD R9, R29, 0x4, R9 ;  /* 0x000000041d097824 */ /* 0x000fe200078e0209 */
[----:B------:R-:W-:-:S02]  /*0830*/  IADD3 R27, PT, PT, R27, 0x4, RZ ;  /* 0x000000041b1b7810 */ /* 0x000fc40007ffe0ff */
[----:B------:R-:W-:Y:S01]  /*0840*/  ISETP.NE.AND P1, PT, R26, RZ, PT ;  /* 0x000000ff1a00720c */ /* 0x000fe20003f25270 */
[----:B--2---:R1:W-:-:S12]  /*0850*/  STG.E desc[UR4][R12.64+0xc], R28 ;  /* 0x00000c1c0c007986 */ /* 0x0043d8000c101904 */
[----:B------:R-:W-:Y:S05]  /*0860*/  @P1 BRA `(.L_x_14) ;  /* 0xfffffffc00341947 */ /* 0x000fea000383ffff */
[----:B------:R-:W-:-:S07]  /*0870*/  MOV R9, R5 ;  /* 0x0000000500097202 */ /* 0x000fce0000000f00 */
.L_x_13:
[----:B-1----:R-:W-:-:S13]  /*0880*/  LOP3.LUT P1, R13, R0, 0x3, RZ, 0xc0, !PT ;  /* 0x00000003000d7812 */ /* 0x002fda000782c0ff */
[----:B------:R-:W-:Y:S05]  /*0890*/  @!P1 BRA `(.L_x_15) ;  /* 0x0000000000d49947 */ /* 0x000fea0003800000 */
[----:B------:R-:W-:Y:S02]  /*08a0*/  ISETP.NE.AND P1, PT, R13, 0x1, PT ;  /* 0x000000010d00780c */ /* 0x000fe40003f25270 */
[----:B------:R-:W-:-:S04]  /*08b0*/  LOP3.LUT R12, R0, 0x1, RZ, 0xc0, !PT ;  /* 0x00000001000c7812 */ /* 0x000fc800078ec0ff */
[----:B------:R-:W-:-:S07]  /*08c0*/  ISETP.NE.U32.AND P2, PT, R12, 0x1, PT ;  /* 0x000000010c00780c */ /* 0x000fce0003f45070 */
[----:B------:R-:W-:Y:S06]  /*08d0*/  @!P1 BRA `(.L_x_16) ;  /* 0x0000000000749947 */ /* 0x000fec0003800000 */
[----:B------:R-:W0:Y:S08]  /*08e0*/  LDC R23, c[0x0][0x398] ;  /* 0x0000e600ff177b82 */ /* 0x000e300000000800 */
[----:B------:R-:W1:Y:S08]  /*08f0*/  LDC.64 R20, c[0x0][0x380] ;  /* 0x0000e000ff147b82 */ /* 0x000e700000000a00 */
[----:B------:R-:W2:Y:S01]  /*0900*/  LDC.64 R18, c[0x0][0x388] ;  /* 0x0000e200ff127b82 */ /* 0x000ea20000000a00 */
[----:B0-----:R-:W-:-:S04]  /*0910*/  IMAD R13, R9, R23, R8 ;  /* 0x00000017090d7224 */ /* 0x001fc800078e0208 */
[----:B-1----:R-:W-:-:S05]  /*0920*/  IMAD.WIDE R20, R13, 0x4, R20 ;  /* 0x000000040d147825 */ /* 0x002fca00078e0214 */
[----:B------:R-:W3:Y:S01]  /*0930*/  LDG.E R25, desc[UR4][R20.64] ;  /* 0x0000000414197981 */ /* 0x000ee2000c1e1900 */
[----:B------:R-:W-:-:S04]  /*0940*/  IMAD.IADD R13, R7, 0x1, R9 ;  /* 0x00000001070d7824 */ /* 0x000fc800078e0209 */
[----:B--2---:R-:W-:Y:S02]  /*0950*/  IMAD.WIDE R18, R13, 0x4, R18 ;  /* 0x000000040d127825 */ /* 0x004fe400078e0212 */
[----:B------:R-:W0:Y:S03]  /*0960*/  LDC R13, c[0x0][0x394] ;  /* 0x0000e500ff0d7b82 */ /* 0x000e260000000800 */
[----:B---3--:R1:W-:Y:S04]  /*0970*/  STG.E desc[UR4][R18.64], R25 ;  /* 0x0000001912007986 */ /* 0x0083e8000c101904 */
[----:B------:R-:W2:Y:S01]  /*0980*/  LDG.E R27, desc[UR4][R20.64+0x4] ;  /* 0x00000404141b7981 */ /* 0x000ea2000c1e1900 */
[----:B0-----:R-:W-:-:S05]  /*0990*/  IMAD.WIDE R16, R13, 0x4, R18 ;  /* 0x000000040d107825 */ /* 0x001fca00078e0212 */
[----:B--2---:R0:W-:Y:S04]  /*09a0*/  STG.E desc[UR4][R16.64], R27 ;  /* 0x0000001b10007986 */ /* 0x0041e8000c101904 */
[----:B------:R-:W2:Y:S01]  /*09b0*/  LDG.E R29, desc[UR4][R20.64+0x8] ;  /* 0x00000804141d7981 */ /* 0x000ea2000c1e1900 */
[----:B------:R-:W-:-:S05]  /*09c0*/  IMAD.WIDE R14, R13, 0x4, R16 ;  /* 0x000000040d0e7825 */ /* 0x000fca00078e0210 */
[----:B--2---:R2:W-:Y:S04]  /*09d0*/  STG.E desc[UR4][R14.64], R29 ;  /* 0x0000001d0e007986 */ /* 0x0045e8000c101904 */
[----:B------:R-:W3:Y:S01]  /*09e0*/  LDG.E R24, desc[UR4][R20.64+0xc] ;  /* 0x00000c0414187981 */ /* 0x000ee2000c1e1900 */
[----:B------:R-:W-:-:S04]  /*09f0*/  IMAD.WIDE R12, R13, 0x4, R14 ;  /* 0x000000040d0c7825 */ /* 0x000fc800078e020e */
[----:B------:R-:W-:Y:S01]  /*0a00*/  IMAD.WIDE R22, R23, 0x4, R20 ;  /* 0x0000000417167825 */ /* 0x000fe200078e0214 */
[----:B---3--:R3:W-:Y:S04]  /*0a10*/  STG.E desc[UR4][R12.64], R24 ;  /* 0x000000180c007986 */ /* 0x0087e8000c101904 */
[----:B-1----:R-:W4:Y:S04]  /*0a20*/  LDG.E R25, desc[UR4][R22.64] ;  /* 0x0000000416197981 */ /* 0x002f28000c1e1900 */
[----:B----4-:R3:W-:Y:S04]  /*0a30*/  STG.E desc[UR4][R18.64+0x4], R25 ;  /* 0x0000041912007986 */ /* 0x0107e8000c101904 */
[----:B------:R-:W4:Y:S04]  /*0a40*/  LDG.E R26, desc[UR4][R22.64+0x4] ;  /* 0x00000404161a7981 */ /* 0x000f28000c1e1900 */
[----:B----4-:R3:W-:Y:S04]  /*0a50*/  STG.E desc[UR4][R16.64+0x4], R26 ;  /* 0x0000041a10007986 */ /* 0x0107e8000c101904 */
[----:B0-----:R-:W4:Y:S04]  /*0a60*/  LDG.E R27, desc[UR4][R22.64+0x8] ;  /* 0x00000804161b7981 */ /* 0x001f28000c1e1900 */
[----:B----4-:R3:W-:Y:S04]  /*0a70*/  STG.E desc[UR4][R14.64+0x4], R27 ;  /* 0x0000041b0e007986 */ /* 0x0107e8000c101904 */
[----:B--2---:R-:W2:Y:S01]  /*0a80*/  LDG.E R29, desc[UR4][R22.64+0xc] ;  /* 0x00000c04161d7981 */ /* 0x004ea2000c1e1900 */
[----:B------:R-:W-:-:S03]  /*0a90*/  IADD3 R9, PT, PT, R9, 0x2, RZ ;  /* 0x0000000209097810 */ /* 0x000fc60007ffe0ff */
[----:B--2---:R3:W-:Y:S04]  /*0aa0*/  STG.E desc[UR4][R12.64+0x4], R29 ;  /* 0x0000041d0c007986 */ /* 0x0047e8000c101904 */
.L_x_16:
[----:B------:R-:W-:Y:S05]  /*0ab0*/  @P2 BRA `(.L_x_15) ;  /* 0x00000000004c2947 */ /* 0x000fea0003800000 */
[----:B---3--:R-:W0:Y:S01]  /*0ac0*/  LDC.64 R12, c[0x0][0x380] ;  /* 0x0000e000ff0c7b82 */ /* 0x008e220000000a00 */
[----:B------:R-:W1:Y:S07]  /*0ad0*/  LDCU UR6, c[0x0][0x398] ;  /* 0x00007300ff0677ac */ /* 0x000e6e0008000800 */
[----:B------:R-:W2:Y:S01]  /*0ae0*/  LDC R19, c[0x0][0x394] ;  /* 0x0000e500ff137b82 */ /* 0x000ea20000000800 */
[----:B-1----:R-:W-:-:S04]  /*0af0*/  IMAD R15, R9, UR6, R8 ;  /* 0x00000006090f7c24 */ /* 0x002fc8000f8e0208 */
[----:B0-----:R-:W-:-:S03]  /*0b00*/  IMAD.WIDE R12, R15, 0x4, R12 ;  /* 0x000000040f0c7825 */ /* 0x001fc600078e020c */
[----:B------:R-:W0:Y:S02]  /*0b10*/  LDC.64 R14, c[0x0][0x388] ;  /* 0x0000e200ff0e7b82 */ /* 0x000e240000000a00 */
[----:B------:R-:W3:Y:S01]  /*0b20*/  LDG.E R21, desc[UR4][R12.64] ;  /* 0x000000040c157981 */ /* 0x000ee2000c1e1900 */
[----:B------:R-:W-:-:S05]  /*0b30*/  IADD3 R9, PT, PT, R7, R9, RZ ;  /* 0x0000000907097210 */ /* 0x000fca0007ffe0ff */
[----:B0-----:R-:W-:-:S05]  /*0b40*/  IMAD.WIDE R8, R9, 0x4, R14 ;  /* 0x0000000409087825 */ /* 0x001fca00078e020e */
[----:B---3--:R0:W-:Y:S04]  /*0b50*/  STG.E desc[UR4][R8.64], R21 ;  /* 0x0000001508007986 */ /* 0x0081e8000c101904 */
[----:B------:R-:W3:Y:S01]  /*0b60*/  LDG.E R7, desc[UR4][R12.64+0x4] ;  /* 0x000004040c077981 */ /* 0x000ee2000c1e1900 */
[----:B--2---:R-:W-:-:S05]  /*0b70*/  IMAD.WIDE R14, R19, 0x4, R8 ;  /* 0x00000004130e7825 */ /* 0x004fca00078e0208 */
[----:B---3--:R0:W-:Y:S04]  /*0b80*/  STG.E desc[UR4][R14.64], R7 ;  /* 0x000000070e007986 */ /* 0x0081e8000c101904 */
[----:B------:R-:W2:Y:S01]  /*0b90*/  LDG.E R23, desc[UR4][R12.64+0x8] ;  /* 0x000008040c177981 */ /* 0x000ea2000c1e1900 */
[----:B------:R-:W-:-:S05]  /*0ba0*/  IMAD.WIDE R16, R19, 0x4, R14 ;  /* 0x0000000413107825 */ /* 0x000fca00078e020e */
[----:B--2---:R0:W-:Y:S04]  /*0bb0*/  STG.E desc[UR4][R16.64], R23 ;  /* 0x0000001710007986 */ /* 0x0041e8000c101904 */
[----:B------:R-:W2:Y:S01]  /*0bc0*/  LDG.E R25, desc[UR4][R12.64+0xc] ;  /* 0x00000c040c197981 */ /* 0x000ea2000c1e1900 */
[----:B------:R-:W-:-:S05]  /*0bd0*/  IMAD.WIDE R18, R19, 0x4, R16 ;  /* 0x0000000413127825 */ /* 0x000fca00078e0210 */
[----:B--2---:R0:W-:Y:S02]  /*0be0*/  STG.E desc[UR4][R18.64], R25 ;  /* 0x0000001912007986 */ /* 0x0041e4000c101904 */
.L_x_15:
[----:B------:R-:W-:Y:S05]  /*0bf0*/  @!P0 BRA `(.L_x_17) ;  /* 0xfffffff800248947 */ /* 0x000fea000383ffff */
[----:B------:R-:W-:Y:S05]  /*0c00*/  EXIT ;  /* 0x000000000000794d */ /* 0x000fea0003800000 */
.L_x_18:
        /* <DEDUP_REMOVED lines=15> */
.L_x_38:


//--------------------- .text.bp_soa_to_aos       --------------------------
	.section	.text.bp_soa_to_aos,"ax",@progbits
	.align	128
        .global         bp_soa_to_aos
        .type           bp_soa_to_aos,@function
        .size           bp_soa_to_aos,(.L_x_39 - bp_soa_to_aos)
        .other          bp_soa_to_aos,@"STO_CUDA_ENTRY STV_DEFAULT"
bp_soa_to_aos:
.text.bp_soa_to_aos:
[----:B------:R-:W-:Y:S08]  /*0000*/  LDC R1, c[0x0][0x37c] ;  /* 0x0000df00ff017b82 */ /* 0x000ff00000000800 */
[----:B------:R-:W0:Y:S01]  /*0010*/  LDC.64 R2, c[0x0][0x398] ;  /* 0x0000e600ff027b82 */ /* 0x000e220000000a00 */
[----:B------:R-:W1:Y:S01]  /*0020*/  LDCU UR9, c[0x0][0x394] ;  /* 0x00007280ff0977ac */ /* 0x000e620008000800 */
[----:B------:R-:W2:Y:S06]  /*0030*/  LDCU UR6, c[0x0][0x370] ;  /* 0x00006e00ff0677ac */ /* 0x000eac0008000800 */
[----:B------:R-:W-:Y:S01]  /*0040*/  S2UR UR4, SR_CTAID.X ;  /* 0x00000000000479c3 */ /* 0x000fe20000002500 */
[----:B------:R-:W3:Y:S07]  /*0050*/  LDCU UR7, c[0x0][0x360] ;  /* 0x00006c00ff0777ac */ /* 0x000eee0008000800 */
[----:B------:R-:W2:Y:S01]  /*0060*/  S2UR UR5, SR_CTAID.Y ;  /* 0x00000000000579c3 */ /* 0x000ea20000002600 */
[----:B0-----:R-:W-:-:S02]  /*0070*/  IABS R7, R2 ;  /* 0x0000000200077213 */ /* 0x001fc40000000000 */
[----:B------:R-:W-:Y:S02]  /*0080*/  IABS R0, R3 ;  /* 0x0000000300007213 */ /* 0x000fe40000000000 */
[----:B------:R-:W0:Y:S01]  /*0090*/  I2F.RP R10, R7 ;  /* 0x00000007000a7306 */ /* 0x000e220000209400 */
[----:B------:R-:W-:-:S07]  /*00a0*/  ISETP.NE.AND P2, PT, R2, RZ, PT ;  /* 0x000000ff0200720c */ /* 0x000fce0003f45270 */
[----:B------:R-:W4:Y:S01]  /*00b0*/  I2F.RP R6, R0 ;  /* 0x0000000000067306 */ /* 0x000f220000209400 */
[----:B--2---:R-:W-:-:S07]  /*00c0*/  UIMAD UR4, UR5, UR6, UR4 ;  /* 0x00000006050472a4 */ /* 0x004fce000f8e0204 */
[----:B0-----:R-:W0:Y:S08]  /*00d0*/  MUFU.RCP R10, R10 ;  /* 0x0000000a000a7308 */ /* 0x001e300000001000 */
[----:B----4-:R-:W2:Y:S01]  /*00e0*/  MUFU.RCP R6, R6 ;  /* 0x0000000600067308 */ /* 0x010ea20000001000 */
[----:B0-----:R-:W-:-:S07]  /*00f0*/  IADD3 R8, PT, PT, R10, 0xffffffe, RZ ;  /* 0x0ffffffe0a087810 */ /* 0x001fce0007ffe0ff */
[----:B------:R0:W4:Y:S01]  /*0100*/  F2I.FTZ.U32.TRUNC.NTZ R9, R8 ;  /* 0x0000000800097305 */ /* 0x000122000021f000 */
[----:B--2---:R-:W-:Y:S02]  /*0110*/  VIADD R4, R6, 0xffffffe ;  /* 0x0ffffffe06047836 */ /* 0x004fe40000000000 */
[----:B-1----:R-:W-:-:S05]  /*0120*/  IMAD R6, R2, UR9, RZ ;  /* 0x0000000902067c24 */ /* 0x002fca000f8e02ff */
[----:B------:R1:W2:Y:S01]  /*0130*/  F2I.FTZ.U32.TRUNC.NTZ R5, R4 ;  /* 0x0000000400057305 */ /* 0x0002a2000021f000 */
[----:B0-----:R-:W-:Y:S01]  /*0140*/  IMAD.MOV.U32 R8, RZ, RZ, RZ ;  /* 0x000000ffff087224 */ /* 0x001fe200078e00ff */
[----:B------:R-:W-:Y:S02]  /*0150*/  IABS R10, R6 ;  /* 0x00000006000a7213 */ /* 0x000fe40000000000 */
[----:B------:R-:W-:Y:S02]  /*0160*/  LOP3.LUT R6, R6, R3, RZ, 0x3c, !PT ;  /* 0x0000000306067212 */ /* 0x000fe400078e3cff */
[----:B----4-:R-:W-:Y:S01]  /*0170*/  IADD3 R12, PT, PT, RZ, -R9, RZ ;  /* 0x80000009ff0c7210 */ /* 0x010fe20007ffe0ff */
[----:B-1----:R-:W-:-:S04]  /*0180*/  HFMA2 R4, -RZ, RZ, 0, 0 ;  /* 0x00000000ff047431 */ /* 0x002fc800000001ff */
[----:B------:R-:W-:-:S04]  /*0190*/  IMAD R11, R12, R7, RZ ;  /* 0x000000070c0b7224 */ /* 0x000fc800078e02ff */
[----:B------:R-:W-:Y:S01]  /*01a0*/  IMAD.HI.U32 R9, R9, R11, R8 ;  /* 0x0000000b09097227 */ /* 0x000fe200078e0008 */
[----:B--2---:R-:W-:-:S05]  /*01b0*/  IADD3 R11, PT, PT, RZ, -R5, RZ ;  /* 0x80000005ff0b7210 */ /* 0x004fca0007ffe0ff */
[----:B------:R-:W-:-:S04]  /*01c0*/  IMAD.HI.U32 R9, R9, R0, RZ ;  /* 0x0000000009097227 */ /* 0x000fc800078e00ff */
[----:B------:R-:W-:Y:S02]  /*01d0*/  IMAD.MOV R8, RZ, RZ, -R9 ;  /* 0x000000ffff087224 */ /* 0x000fe400078e0a09 */
[----:B------:R-:W-:Y:S02]  /*01e0*/  IMAD R11, R11, R0, RZ ;  /* 0x000000000b0b7224 */ /* 0x000fe400078e02ff */
[----:B------:R-:W-:Y:S02]  /*01f0*/  IMAD R8, R7, R8, R0 ;  /* 0x0000000807087224 */ /* 0x000fe400078e0200 */
[----:B------:R-:W-:Y:S02]  /*0200*/  IMAD.HI.U32 R4, R5, R11, R4 ;  /* 0x0000000b05047227 */ /* 0x000fe400078e0004 */
[----:B------:R-:W0:Y:S01]  /*0210*/  S2R R11, SR_TID.Y ;  /* 0x00000000000b7919 */ /* 0x000e220000002200 */
[----:B------:R-:W-:Y:S01]  /*0220*/  ISETP.GT.U32.AND P4, PT, R7, R8, PT ;  /* 0x000000080700720c */ /* 0x000fe20003f84070 */
[----:B------:R-:W-:-:S04]  /*0230*/  IMAD.MOV.U32 R5, RZ, RZ, R10 ;  /* 0x000000ffff057224 */ /* 0x000fc800078e000a */
[----:B------:R-:W-:-:S05]  /*0240*/  IMAD.HI.U32 R4, R4, R5, RZ ;  /* 0x0000000504047227 */ /* 0x000fca00078e00ff */
[----:B------:R-:W-:-:S03]  /*0250*/  IADD3 R10, PT, PT, -R4, RZ, RZ ;  /* 0x000000ff040a7210 */ /* 0x000fc60007ffe1ff */
[----:B------:R-:W-:Y:S01]  /*0260*/  @!P4 IMAD.IADD R8, R8, 0x1, -R7 ;  /* 0x000000010808c824 */ /* 0x000fe200078e0a07 */
[----:B------:R-:W-:Y:S01]  /*0270*/  @!P4 IADD3 R9, PT, PT, R9, 0x1, RZ ;  /* 0x000000010909c810 */ /* 0x000fe20007ffe0ff */
[----:B------:R-:W-:Y:S01]  /*0280*/  IMAD R5, R0, R10, R5 ;  /* 0x0000000a00057224 */ /* 0x000fe200078e0205 */
[-C--:B------:R-:W-:Y:S02]  /*0290*/  LOP3.LUT R10, R3, R2.reuse, RZ, 0x3c, !PT ;  /* 0x00000002030a7212 */ /* 0x080fe400078e3cff */
[----:B------:R-:W-:Y:S02]  /*02a0*/  ISETP.GE.U32.AND P0, PT, R8, R7, PT ;  /* 0x000000070800720c */ /* 0x000fe40003f06070 */
[----:B------:R-:W-:Y:S01]  /*02b0*/  ISETP.GT.U32.AND P1, PT, R0, R5, PT ;  /* 0x000000050000720c */ /* 0x000fe20003f24070 */
[----:B------:R-:W3:Y:S01]  /*02c0*/  S2R R8, SR_TID.X ;  /* 0x0000000000087919 */ /* 0x000ee20000002100 */
[----:B------:R-:W-:Y:S02]  /*02d0*/  ISETP.GE.AND P3, PT, R10, RZ, PT ;  /* 0x000000ff0a00720c */ /* 0x000fe40003f66270 */
[----:B------:R-:W0:Y:S01]  /*02e0*/  LDC R10, c[0x0][0x364] ;  /* 0x0000d900ff0a7b82 */ /* 0x000e220000000800 */
[----:B------:R-:W-:Y:S01]  /*02f0*/  @!P2 LOP3.LUT R2, RZ, R2, RZ, 0x33, !PT ;  /* 0x00000002ff02a212 */ /* 0x000fe200078e33ff */
[----:B------:R-:W1:Y:S05]  /*0300*/  LDCU UR8, c[0x0][0x374] ;  /* 0x00006e80ff0877ac */ /* 0x000e6a0008000800 */
[----:B------:R-:W-:-:S02]  /*0310*/  @P0 IADD3 R9, PT, PT, R9, 0x1, RZ ;  /* 0x0000000109090810 */ /* 0x000fc40007ffe0ff */
[----:B------:R-:W-:Y:S01]  /*0320*/  @!P1 IMAD.IADD R5, R5, 0x1, -R0 ;  /* 0x0000000105059824 */ /* 0x000fe200078e0a00 */
[----:B------:R-:W-:Y:S02]  /*0330*/  @!P1 IADD3 R4, PT, PT, R4, 0x1, RZ ;  /* 0x0000000104049810 */ /* 0x000fe40007ffe0ff */
[----:B------:R-:W-:Y:S02]  /*0340*/  @!P3 IADD3 R9, PT, PT, -R9, RZ, RZ ;  /* 0x000000ff0909b210 */ /* 0x000fe40007ffe1ff */
[----:B------:R-:W-:Y:S02]  /*0350*/  ISETP.GE.U32.AND P0, PT, R5, R0, PT ;  /* 0x000000000500720c */ /* 0x000fe40003f06070 */
[----:B------:R-:W-:Y:S02]  /*0360*/  R2UR UR12, R9 ;  /* 0x00000000090c72ca */ /* 0x000fe400000e0000 */
[----:B------:R-:W-:Y:S02]  /*0370*/  @!P2 R2UR UR12, R2 ;  /* 0x00000000020ca2ca */ /* 0x000fe400000e0000 */
[----:B------:R-:W-:-:S02]  /*0380*/  ISETP.GE.AND P3, PT, R6, RZ, PT ;  /* 0x000000ff0600720c */ /* 0x000fc40003f66270 */
[----:B------:R-:W-:Y:S01]  /*0390*/  ISETP.NE.AND P1, PT, R3, RZ, PT ;  /* 0x000000ff0300720c */ /* 0x000fe20003f25270 */
[----:B0-----:R-:W-:Y:S01]  /*03a0*/  IMAD R11, R10, UR4, R11 ;  /* 0x000000040a0b7c24 */ /* 0x001fe2000f8e020b */
[----:B-1----:R-:W-:-:S03]  /*03b0*/  UIMAD UR4, UR6, UR8, URZ ;  /* 0x00000008060472a4 */ /* 0x002fc6000f8e02ff */
[----:B------:R-:W-:Y:S02]  /*03c0*/  @P0 VIADD R4, R4, 0x1 ;  /* 0x0000000104040836 */ /* 0x000fe40000000000 */
[----:B---3--:R-:W-:Y:S01]  /*03d0*/  IMAD R11, R11, UR7, R8 ;  /* 0x000000070b0b7c24 */ /* 0x008fe2000f8e0208 */
[----:B------:R-:W-:Y:S01]  /*03e0*/  UIMAD UR4, UR4, UR7, URZ ;  /* 0x00000007040472a4 */ /* 0x000fe2000f8e02ff */
[----:B------:R-:W-:Y:S01]  /*03f0*/  IMAD.U32 R2, RZ, RZ, UR12 ;  /* 0x0000000cff027e24 */ /* 0x000fe2000f8e00ff */
[----:B------:R-:W-:-:S04]  /*0400*/  MOV R0, R4 ;  /* 0x0000000400007202 */ /* 0x000fc80000000f00 */
[----:B------:R-:W-:Y:S01]  /*0410*/  @!P3 IADD3 R0, PT, PT, -R0, RZ, RZ ;  /* 0x000000ff0000b210 */ /* 0x000fe20007ffe1ff */
[----:B------:R-:W-:Y:S01]  /*0420*/  IMAD R10, R10, UR4, RZ ;  /* 0x000000040a0a7c24 */ /* 0x000fe2000f8e02ff */
[----:B------:R-:W-:Y:S02]  /*0430*/  @!P1 LOP3.LUT R0, RZ, R3, RZ, 0x33, !PT ;  /* 0x00000003ff009212 */ /* 0x000fe400078e33ff */
[----:B------:R-:W-:-:S04]  /*0440*/  ISETP.GE.AND P0, PT, R2, 0x1, PT ;  /* 0x000000010200780c */ /* 0x000fc80003f06270 */
[----:B------:R-:W-:-:S13]  /*0450*/  ISETP.GE.OR P0, PT, R11, R0, !P0 ;  /* 0x000000000b00720c */ /* 0x000fda0004706670 */
[----:B------:R-:W-:Y:S05]  /*0460*/  @P0 EXIT ;  /* 0x000000000000094d */ /* 0x000fea0003800000 */
[----:B------:R-:W0:Y:S01]  /*0470*/  LDCU.64 UR4, c[0x0][0x380] ;  /* 0x00007000ff0477ac */ /* 0x000e220008000a00 */
[----:B------:R-:W-:Y:S01]  /*0480*/  ULOP3.LUT UR13, UR12, 0x7ffffffc, URZ, 0xc0, !UPT ;  /* 0x7ffffffc0c0d7892 */ /* 0x000fe2000f8ec0ff */
[----:B------:R-:W1:Y:S03]  /*0490*/  LDCU.64 UR10, c[0x0][0x358] ;  /* 0x00006b00ff0a77ac */ /* 0x000e660008000a00 */
[----:B------:R-:W-:Y:S02]  /*04a0*/  UIADD3 UR8, UPT, UPT, -UR13, URZ, URZ ;  /* 0x000000ff0d087290 */ /* 0x000fe4000fffe1ff */
[----:B0-----:R-:W-:Y:S02]  /*04b0*/  UIMAD.WIDE UR6, UR9, 0xc, UR4 ;  /* 0x0000000c090678a5 */ /* 0x001fe4000f8e0204 */
[----:B-1----:R-:W-:-:S12]  /*04c0*/  UIMAD.WIDE UR4, UR9, 0x8, UR4 ;  /* 0x00000008090478a5 */ /* 0x002fd8000f8e0204 */
.L_x_23:
[----:B0-----:R-:W0:Y:S01]  /*04d0*/  LDCU UR9, c[0x0][0x39c] ;  /* 0x00007380ff0977ac */ /* 0x001e220008000800 */
[----:B------:R-:W-:Y:S01]  /*04e0*/  MOV R2, UR12 ;  /* 0x0000000c00027c02 */ /* 0x000fe20008000f00 */
[----:B------:R-:W-:-:S03]  /*04f0*/  IMAD R12, R11, UR12, RZ ;  /* 0x0000000c0b0c7c24 */ /* 0x000fc6000f8e02ff */
[----:B------:R-:W-:Y:S01]  /*0500*/  ISETP.GE.U32.AND P1, PT, R2, 0x4, PT ;  /* 0x000000040200780c */ /* 0x000fe20003f26070 */
[----:B------:R-:W-:Y:S02]  /*0510*/  IMAD.MOV.U32 R2, RZ, RZ, RZ ;  /* 0x000000ffff027224 */ /* 0x000fe400078e00ff */
[----:B0-----:R-:W-:Y:S01]  /*0520*/  IMAD R13, R11, UR9, RZ ;  /* 0x000000090b0d7c24 */ /* 0x001fe2000f8e02ff */
[----:B------:R-:W-:-:S04]  /*0530*/  IADD3 R11, PT, PT, R10, R11, RZ ;  /* 0x0000000b0a0b7210 */ /* 0x000fc80007ffe0ff */
[----:B------:R-:W-:-:S05]  /*0540*/  ISETP.GE.AND P0, PT, R11, R0, PT ;  /* 0x000000000b00720c */ /* 0x000fca0003f06270 */
[----:B--23--:R-:W-:Y:S08]  /*0550*/  @!P1 BRA `(.L_x_19) ;  /* 0x0000000000dc9947 */ /* 0x00cff00003800000 */
[----:B------:R-:W-:Y:S01]  /*0560*/  MOV R15, R12 ;  /* 0x0000000c000f7202 */ /* 0x000fe20000000f00 */
[----:B------:R-:W-:Y:S01]  /*0570*/  IMAD.U32 R16, RZ, RZ, UR8 ;  /* 0x00000008ff107e24 */ /* 0x000fe2000f8e00ff */
[----:B------:R-:W-:-:S07]  /*0580*/  MOV R14, R13 ;  /* 0x0000000d000e7202 */ /* 0x000fce0000000f00 */
.L_x_20:
[----:B------:R-:W0:Y:S08]  /*0590*/  LDC.64 R8, c[0x0][0x380] ;  /* 0x0000e000ff087b82 */ /* 0x000e300000000a00 */
[----:B---3--:R-:W1:Y:S08]  /*05a0*/  LDC.64 R18, c[0x0][0x388] ;  /* 0x0000e200ff127b82 */ /* 0x008e700000000a00 */
[----:B------:R-:W2:Y:S01]  /*05b0*/  LDC R7, c[0x0][0x394] ;  /* 0x0000e500ff077b82 */ /* 0x000ea20000000800 */
[----:B0-----:R-:W-:-:S05]  /*05c0*/  IMAD.WIDE R8, R15, 0x4, R8 ;  /* 0x000000040f087825 */ /* 0x001fca00078e0208 */
[----:B------:R-:W3:Y:S01]  /*05d0*/  LDG.E R17, desc[UR10][R8.64] ;  /* 0x0000000a08117981 */ /* 0x000ee2000c1e1900 */
[----:B-1----:R-:W-:-:S04]  /*05e0*/  IMAD.WIDE R18, R14, 0x4, R18 ;  /* 0x000000040e127825 */ /* 0x002fc800078e0212 */
[----:B--2---:R-:W-:-:S04]  /*05f0*/  IMAD.WIDE R6, R7, 0x4, R8 ;  /* 0x0000000407067825 */ /* 0x004fc800078e0208 */
[----:B------:R-:W-:Y:S01]  /*0600*/  HFMA2 R4, -RZ, RZ, 0, 2.384185791015625e-07 ;  /* 0x00000004ff047431 */ /* 0x000fe200000001ff */
[----:B---3--:R0:W-:Y:S04]  /*0610*/  STG.E desc[UR10][R18.64], R17 ;  /* 0x0000001112007986 */ /* 0x0081e8000c10190a */
[----:B------:R-:W2:Y:S01]  /*0620*/  LDG.E R23, desc[UR10][R6.64] ;  /* 0x0000000a06177981 */ /* 0x000ea2000c1e1900 */
[C---:B------:R-:W-:Y:S01]  /*0630*/  IMAD.WIDE R4, R15.reuse, R4, UR4 ;  /* 0x000000040f047e25 */ /* 0x040fe2000f8e0204 */
[----:B------:R-:W-:Y:S01]  /*0640*/  MOV R2, 0x4 ;  /* 0x0000000400027802 */ /* 0x000fe20000000f00 */
[----:B0-----:R-:W0:Y:S01]  /*0650*/  LDC R17, c[0x0][0x398] ;  /* 0x0000e600ff117b82 */ /* 0x001e220000000800 */
[----:B--2---:R1:W-:Y:S04]  /*0660*/  STG.E desc[UR10][R18.64+0x4], R23 ;  /* 0x0000041712007986 */ /* 0x0043e8000c10190a */
[----:B------:R-:W2:Y:S01]  /*0670*/  LDG.E R25, desc[UR10][R4.64] ;  /* 0x0000000a04197981 */ /* 0x000ea2000c1e1900 */
[----:B------:R-:W-:-:S03]  /*0680*/  IMAD.WIDE R2, R15, R2, UR6 ;  /* 0x000000060f027e25 */ /* 0x000fc6000f8e0202 */
[----:B--2---:R2:W-:Y:S04]  /*0690*/  STG.E desc[UR10][R18.64+0x8], R25 ;  /* 0x0000081912007986 */ /* 0x0045e8000c10190a */
[----:B------:R-:W3:Y:S01]  /*06a0*/  LDG.E R27, desc[UR10][R2.64] ;  /* 0x0000000a021b7981 */ /* 0x000ee2000c1e1900 */
[----:B0-----:R-:W-:-:S03]  /*06b0*/  IMAD.WIDE R20, R17, 0x4, R18 ;  /* 0x0000000411147825 */ /* 0x001fc600078e0212 */
[----:B---3--:R0:W-:Y:S04]  /*06c0*/  STG.E desc[UR10][R18.64+0xc], R27 ;  /* 0x00000c1b12007986 */ /* 0x0081e8000c10190a */
[----:B------:R-:W3:Y:S04]  /*06d0*/  LDG.E R29, desc[UR10][R8.64+0x4] ;  /* 0x0000040a081d7981 */ /* 0x000ee8000c1e1900 */
[----:B---3--:R3:W-:Y:S04]  /*06e0*/  STG.E desc[UR10][R20.64], R29 ;  /* 0x0000001d14007986 */ /* 0x0087e8000c10190a */
[----:B-1----:R-:W4:Y:S04]  /*06f0*/  LDG.E R23, desc[UR10][R6.64+0x4] ;  /* 0x0000040a06177981 */ /* 0x002f28000c1e1900 */
[----:B----4-:R1:W-:Y:S04]  /*0700*/  STG.E desc[UR10][R20.64+0x4], R23 ;  /* 0x0000041714007986 */ /* 0x0103e8000c10190a */
[----:B------:R-:W4:Y:S04]  /*0710*/  LDG.E R22, desc[UR10][R4.64+0x4] ;  /* 0x0000040a04167981 */ /* 0x000f28000c1e1900 */
[----:B----4-:R-:W-:Y:S04]  /*0720*/  STG.E desc[UR10][R20.64+0x8], R22 ;  /* 0x0000081614007986 */ /* 0x010fe8000c10190a */
[----:B--2---:R-:W2:Y:S01]  /*0730*/  LDG.E R25, desc[UR10][R2.64+0x4] ;  /* 0x0000040a02197981 */ /* 0x004ea2000c1e1900 */
[----:B0-----:R-:W-:-:S03]  /*0740*/  IMAD.WIDE R18, R17, 0x4, R20 ;  /* 0x0000000411127825 */ /* 0x001fc600078e0214 */
[----:B--2---:R0:W-:Y:S04]  /*0750*/  STG.E desc[UR10][R20.64+0xc], R25 ;  /* 0x00000c1914007986 */ /* 0x0041e8000c10190a */
[----:B------:R-:W2:Y:S04]  /*0760*/  LDG.E R27, desc[UR10][R8.64+0x8] ;  /* 0x0000080a081b7981 */ /* 0x000ea8000c1e1900 */
[----:B--2---:R2:W-:Y:S04]  /*0770*/  STG.E desc[UR10][R18.64], R27 ;  /* 0x0000001b12007986 */ /* 0x0045e8000c10190a */
[----:B------:R-:W4:Y:S04]  /*0780*/  LDG.E R24, desc[UR10][R6.64+0x8] ;  /* 0x0000080a06187981 */ /* 0x000f28000c1e1900 */
[----:B----4-:R4:W-:Y:S04]  /*0790*/  STG.E desc[UR10][R18.64+0x4], R24 ;  /* 0x0000041812007986 */ /* 0x0109e8000c10190a */
[----:B---3--:R-:W3:Y:S04]  /*07a0*/  LDG.E R29, desc[UR10][R4.64+0x8] ;  /* 0x0000080a041d7981 */ /* 0x008ee8000c1e1900 */
[----:B---3--:R3:W-:Y:S04]  /*07b0*/  STG.E desc[UR10][R18.64+0x8], R29 ;  /* 0x0000081d12007986 */ /* 0x0087e8000c10190a */
[----:B-1----:R-:W5:Y:S01]  /*07c0*/  LDG.E R23, desc[UR10][R2.64+0x8] ;  /* 0x0000080a02177981 */ /* 0x002f62000c1e1900 */
[----:B0-----:R-:W-:-:S03]  /*07d0*/  IMAD.WIDE R20, R17, 0x4, R18 ;  /* 0x0000000411147825 */ /* 0x001fc600078e0212 */
[----:B-----5:R3:W-:Y:S04]  /*07e0*/  STG.E desc[UR10][R18.64+0xc], R23 ;  /* 0x00000c1712007986 */ /* 0x0207e8000c10190a */
[----:B------:R-:W5:Y:S04]  /*07f0*/  LDG.E R22, desc[UR10][R8.64+0xc] ;  /* 0x00000c0a08167981 */ /* 0x000f68000c1e1900 */
[----:B-----5:R3:W-:Y:S04]  /*0800*/  STG.E desc[UR10][R20.64], R22 ;  /* 0x0000001614007986 */ /* 0x0207e8000c10190a */
[----:B------:R-:W5:Y:S04]  /*0810*/  LDG.E R25, desc[UR10][R6.64+0xc] ;  /* 0x00000c0a06197981 */ /* 0x000f68000c1e1900 */
[----:B-----5:R3:W-:Y:S04]  /*0820*/  STG.E desc[UR10][R20.64+0x4], R25 ;  /* 0x0000041914007986 */ /* 0x0207e8000c10190a */
[----:B--2---:R-:W2:Y:S04]  /*0830*/  LDG.E R27, desc[UR10][R4.64+0xc] ;  /* 0x00000c0a041b7981 */ /* 0x004ea8000c1e1900 */
[----:B--2---:R3:W-:Y:S04]  /*0840*/  STG.E desc[UR10][R20.64+0x8], R27 ;  /* 0x0000081b14007986 */ /* 0x0047e8000c10190a */
[----:B----4-:R-:W2:Y:S01]  /*0850*/  LDG.E R24, desc[UR10][R2.64+0xc] ;  /* 0x00000c0a02187981 */ /* 0x010ea2000c1e1900 */
[----:B------:R-:W-:Y:S01]  /*0860*/  VIADD R16, R16, 0x4 ;  /* 0x0000000410107836 */ /* 0x000fe20000000000 */
[----:B------:R-:W-:-:S02]  /*0870*/  LEA R14, R17, R14, 0x2 ;  /* 0x0000000e110e7211 */ /* 0x000fc400078e10ff */
[----:B------:R-:W-:Y:S02]  /*0880*/  IADD3 R15, PT, PT, R15, 0x4, RZ ;  /* 0x000000040f0f7810 */ /* 0x000fe40007ffe0ff */
[----:B------:R-:W-:Y:S01]  /*0890*/  ISETP.NE.AND P1, PT, R16, RZ, PT ;  /* 0x000000ff1000720c */ /* 0x000fe20003f25270 */
[----:B--2---:R3:W-:-:S12]  /*08a0*/  STG.E desc[UR10][R20.64+0xc], R24 ;  /* 0x00000c1814007986 */ /* 0x0047d8000c10190a */
[----:B------:R-:W-:Y:S05]  /*08b0*/  @P1 BRA `(.L_x_20) ;  /* 0xfffffffc00341947 */ /* 0x000fea000383ffff */
[----:B------:R-:W-:-:S07]  /*08c0*/  IMAD.U32 R2, RZ, RZ, UR13 ;  /* 0x0000000dff027e24 */ /* 0x000fce000f8e00ff */
.L_x_19:
[----:B------:R-:W-:-:S04]  /*08d0*/  MOV R4, UR12 ;  /* 0x0000000c00047c02 */ /* 0x000fc80008000f00 */
[----:B------:R-:W-:-:S13]  /*08e0*/  LOP3.LUT P1, R4, R4, 0x3, RZ, 0xc0, !PT ;  /* 0x0000000304047812 */ /* 0x000fda000782c0ff */
[----:B------:R-:W-:Y:S05]  /*08f0*/  @!P1 BRA `(.L_x_21) ;  /* 0x0000000000d89947 */ /* 0x000fea0003800000 */
[----:B------:R-:W-:Y:S02]  /*0900*/  ISETP.NE.AND P1, PT, R4, 0x1, PT ;  /* 0x000000010400780c */ /* 0x000fe40003f25270 */
[----:B------:R-:W-:-:S04]  /*0910*/  MOV R3, UR12 ;  /* 0x0000000c00037c02 */ /* 0x000fc80008000f00 */
[----:B------:R-:W-:-:S04]  /*0920*/  LOP3.LUT R3, R3, 0x1, RZ, 0xc0, !PT ;  /* 0x0000000103037812 */ /* 0x000fc800078ec0ff */
[----:B------:R-:W-:-:S03]  /*0930*/  ISETP.NE.U32.AND P2, PT, R3, 0x1, PT ;  /* 0x000000010300780c */ /* 0x000fc60003f45070 */
[----:B------:R-:W-:Y:S10]  /*0940*/  @!P1 BRA `(.L_x_22) ;  /* 0x0000000000749947 */ /* 0x000ff40003800000 */
[----:B------:R-:W0:Y:S01]  /*0950*/  LDC.64 R4, c[0x0][0x380] ;  /* 0x0000e000ff047b82 */ /* 0x000e220000000a00 */
[----:B------:R-:W-:-:S07]  /*0960*/  IMAD.IADD R3, R12, 0x1, R2 ;  /* 0x000000010c037824 */ /* 0x000fce00078e0202 */
[----:B---3--:R-:W1:Y:S08]  /*0970*/  LDC R19, c[0x0][0x398] ;  /* 0x0000e600ff137b82 */ /* 0x008e700000000800 */
[----:B------:R-:W2:Y:S01]  /*0980*/  LDC.64 R8, c[0x0][0x388] ;  /* 0x0000e200ff087b82 */ /* 0x000ea20000000a00 */
[----:B0-----:R-:W-:-:S07]  /*0990*/  IMAD.WIDE R4, R3, 0x4, R4 ;  /* 0x0000000403047825 */ /* 0x001fce00078e0204 */
[----:B------:R-:W0:Y:S01]  /*09a0*/  LDC R17, c[0x0][0x394] ;  /* 0x0000e500ff117b82 */ /* 0x000e220000000800 */
[----:B------:R-:W3:Y:S01]  /*09b0*/  LDG.E R3, desc[UR10][R4.64] ;  /* 0x0000000a04037981 */ /* 0x000ee2000c1e1900 */
[----:B-1----:R-:W-:-:S04]  /*09c0*/  IMAD R7, R2, R19, R13 ;  /* 0x0000001302077224 */ /* 0x002fc800078e020d */
[----:B--2---:R-:W-:-:S04]  /*09d0*/  IMAD.WIDE R8, R7, 0x4, R8 ;  /* 0x0000000407087825 */ /* 0x004fc800078e0208 */
[C---:B0-----:R-:W-:Y:S01]  /*09e0*/  IMAD.WIDE R6, R17.reuse, 0x4, R4 ;  /* 0x0000000411067825 */ /* 0x041fe200078e0204 */
[----:B---3--:R0:W-:Y:S04]  /*09f0*/  STG.E desc[UR10][R8.64], R3 ;  /* 0x0000000308007986 */ /* 0x0081e8000c10190a */
[----:B------:R-:W2:Y:S01]  /*0a00*/  LDG.E R21, desc[UR10][R6.64] ;  /* 0x0000000a06157981 */ /* 0x000ea2000c1e1900 */
[----:B------:R-:W-:-:S03]  /*0a10*/  IMAD.WIDE R14, R17, 0x4, R6 ;  /* 0x00000004110e7825 */ /* 0x000fc600078e0206 */
[----:B--2---:R1:W-:Y:S04]  /*0a20*/  STG.E desc[UR10][R8.64+0x4], R21 ;  /* 0x0000041508007986 */ /* 0x0043e8000c10190a */
[----:B------:R-:W2:Y:S01]  /*0a30*/  LDG.E R23, desc[UR10][R14.64] ;  /* 0x0000000a0e177981 */ /* 0x000ea2000c1e1900 */
[----:B------:R-:W-:-:S03]  /*0a40*/  IMAD.WIDE R16, R17, 0x4, R14 ;  /* 0x0000000411107825 */ /* 0x000fc600078e020e */
[----:B--2---:R2:W-:Y:S04]  /*0a50*/  STG.E desc[UR10][R8.64+0x8], R23 ;  /* 0x0000081708007986 */ /* 0x0045e8000c10190a */
[----:B------:R-:W3:Y:S01]  /*0a60*/  LDG.E R25, desc[UR10][R16.64] ;  /* 0x0000000a10197981 */ /* 0x000ee2000c1e1900 */
[----:B------:R-:W-:-:S03]  /*0a70*/  IMAD.WIDE R18, R19, 0x4, R8 ;  /* 0x0000000413127825 */ /* 0x000fc600078e0208 */
[----:B---3--:R2:W-:Y:S04]  /*0a80*/  STG.E desc[UR10][R8.64+0xc], R25 ;  /* 0x00000c1908007986 */ /* 0x0085e8000c10190a */
[----:B------:R-:W3:Y:S04]  /*0a90*/  LDG.E R5, desc[UR10][R4.64+0x4] ;  /* 0x0000040a04057981 */ /* 0x000ee8000c1e1900 */
[----:B---3--:R2:W-:Y:S04]  /*0aa0*/  STG.E desc[UR10][R18.64], R5 ;  /* 0x0000000512007986 */ /* 0x0085e8000c10190a */
[----:B------:R-:W3:Y:S04]  /*0ab0*/  LDG.E R7, desc[UR10][R6.64+0x4] ;  /* 0x0000040a06077981 */ /* 0x000ee8000c1e1900 */
[----:B---3--:R2:W-:Y:S04]  /*0ac0*/  STG.E desc[UR10][R18.64+0x4], R7 ;  /* 0x0000040712007986 */ /* 0x0085e8000c10190a */
[----:B0-----:R-:W3:Y:S04]  /*0ad0*/  LDG.E R3, desc[UR10][R14.64+0x4] ;  /* 0x0000040a0e037981 */ /* 0x001ee8000c1e1900 */
[----:B---3--:R2:W-:Y:S04]  /*0ae0*/  STG.E desc[UR10][R18.64+0x8], R3 ;  /* 0x0000080312007986 */ /* 0x0085e8000c10190a */
[----:B-1----:R-:W3:Y:S01]  /*0af0*/  LDG.E R21, desc[UR10][R16.64+0x4] ;  /* 0x0000040a10157981 */ /* 0x002ee2000c1e1900 */
[----:B------:R-:W-:-:S03]  /*0b00*/  IADD3 R2, PT, PT, R2, 0x2, RZ ;  /* 0x0000000202027810 */ /* 0x000fc60007ffe0ff */
[----:B---3--:R2:W-:Y:S04]  /*0b10*/  STG.E desc[UR10][R18.64+0xc], R21 ;  /* 0x00000c1512007986 */ /* 0x0085e8000c10190a */
.L_x_22:
[----:B------:R-:W-:Y:S05]  /*0b20*/  @P2 BRA `(.L_x_21) ;  /* 0x00000000004c2947 */ /* 0x000fea0003800000 */
[----:B--2---:R-:W0:Y:S01]  /*0b30*/  LDC.64 R4, c[0x0][0x380] ;  /* 0x0000e000ff047b82 */ /* 0x004e220000000a00 */
[----:B------:R-:W-:Y:S01]  /*0b40*/  IADD3 R3, PT, PT, R12, R2, RZ ;  /* 0x000000020c037210 */ /* 0x000fe20007ffe0ff */
[----:B------:R-:W1:Y:S06]  /*0b50*/  LDCU UR9, c[0x0][0x398] ;  /* 0x00007300ff0977ac */ /* 0x000e6c0008000800 */
[----:B------:R-:W2:Y:S08]  /*0b60*/  LDC.64 R6, c[0x0][0x388] ;  /* 0x0000e200ff067b82 */ /* 0x000eb00000000a00 */
[----:B---3--:R-:W3:Y:S01]  /*0b70*/  LDC R19, c[0x0][0x394] ;  /* 0x0000e500ff137b82 */ /* 0x008ee20000000800 */
[----:B0-----:R-:W-:-:S05]  /*0b80*/  IMAD.WIDE R4, R3, 0x4, R4 ;  /* 0x0000000403047825 */ /* 0x001fca00078e0204 */
[----:B------:R-:W4:Y:S01]  /*0b90*/  LDG.E R15, desc[UR10][R4.64] ;  /* 0x0000000a040f7981 */ /* 0x000f22000c1e1900 */
[----:B-1----:R-:W-:-:S04]  /*0ba0*/  IMAD R3, R2, UR9, R13 ;  /* 0x0000000902037c24 */ /* 0x002fc8000f8e020d */
[----:B--2---:R-:W-:-:S04]  /*0bb0*/  IMAD.WIDE R2, R3, 0x4, R6 ;  /* 0x0000000403027825 */ /* 0x004fc800078e0206 */
[C---:B---3--:R-:W-:Y:S01]  /*0bc0*/  IMAD.WIDE R6, R19.reuse, 0x4, R4 ;  /* 0x0000000413067825 */ /* 0x048fe200078e0204 */
[----:B----4-:R0:W-:Y:S04]  /*0bd0*/  STG.E desc[UR10][R2.64], R15 ;  /* 0x0000000f02007986 */ /* 0x0101e8000c10190a */
[----:B------:R-:W2:Y:S01]  /*0be0*/  LDG.E R13, desc[UR10][R6.64] ;  /* 0x0000000a060d7981 */ /* 0x000ea2000c1e1900 */
[----:B------:R-:W-:-:S03]  /*0bf0*/  IMAD.WIDE R8, R19, 0x4, R6 ;  /* 0x0000000413087825 */ /* 0x000fc600078e0206 */
[----:B--2---:R0:W-:Y:S04]  /*0c00*/  STG.E desc[UR10][R2.64+0x4], R13 ;  /* 0x0000040d02007986 */ /* 0x0041e8000c10190a */
[----:B------:R-:W2:Y:S01]  /*0c10*/  LDG.E R17, desc[UR10][R8.64] ;  /* 0x0000000a08117981 */ /* 0x000ea2000c1e1900 */
[----:B------:R-:W-:-:S03]  /*0c20*/  IMAD.WIDE R4, R19, 0x4, R8 ;  /* 0x0000000413047825 */ /* 0x000fc600078e0208 */
[----:B--2---:R0:W-:Y:S04]  /*0c30*/  STG.E desc[UR10][R2.64+0x8], R17 ;  /* 0x0000081102007986 */ /* 0x0041e8000c10190a */
[----:B------:R-:W2:Y:S04]  /*0c40*/  LDG.E R5, desc[UR10][R4.64] ;  /* 0x0000000a04057981 */ /* 0x000ea8000c1e1900 */
[----:B--2---:R0:W-:Y:S02]  /*0c50*/  STG.E desc[UR10][R2.64+0xc], R5 ;  /* 0x00000c0502007986 */ /* 0x0041e4000c10190a */
.L_x_21:
[----:B------:R-:W-:Y:S05]  /*0c60*/  @!P0 BRA `(.L_x_23) ;  /* 0xfffffff800188947 */ /* 0x000fea000383ffff */
[----:B------:R-:W-:Y:S05]  /*0c70*/  EXIT ;  /* 0x000000000000794d */ /* 0x000fea0003800000 */
.L_x_24:
        /* <DEDUP_REMOVED lines=16> */
.L_x_39:


//--------------------- .text.bp_aos_to_soa_single --------------------------
	.section	.text.bp_aos_to_soa_single,"ax",@progbits
	.align	128
        .global         bp_aos_to_soa_single
        .type           bp_aos_to_soa_single,@function
        .size           bp_aos_to_soa_single,(.L_x_40 - bp_aos_to_soa_single)
        .other          bp_aos_to_soa_single,@"STO_CUDA_ENTRY STV_DEFAULT"
bp_aos_to_soa_single:
.text.bp_aos_to_soa_single:
        /* <DEDUP_REMOVED lines=73> */
.L_x_29:
        /* <DEDUP_REMOVED lines=11> */
.L_x_26:
        /* <DEDUP_REMOVED lines=52> */
.L_x_25:
        /* <DEDUP_REMOVED lines=35> */
.L_x_28:
        /* <DEDUP_REMOVED lines=20> */
.L_x_27:
[----:B------:R-:W-:Y:S05]  /*0bf0*/  @!P0 BRA `(.L_x_29) ;  /* 0xfffffff800248947 */ /* 0x000fea000383ffff */
[----:B------:R-:W-:Y:S05]  /*0c00*/  EXIT ;  /* 0x000000000000794d */ /* 0x000fea0003800000 */
.L_x_30:
        /* <DEDUP_REMOVED lines=15> */
.L_x_40:


//--------------------- .text.bp_soa_to_aos_single --------------------------
	.section	.text.bp_soa_to_aos_single,"ax",@progbits
	.align	128
        .global         bp_soa_to_aos_single
        .type           bp_soa_to_aos_single,@function
        .size           bp_soa_to_aos_single,(.L_x_41 - bp_soa_to_aos_single)
        .other          bp_soa_to_aos_single,@"STO_CUDA_ENTRY STV_DEFAULT"
bp_soa_to_aos_single:
.text.bp_soa_to_aos_single:
[----:B------:R-:W-:Y:S08]  /*0000*/  LDC R1, c[0x0][0x37c] ;  /* 0x0000df00ff017b82 */ /* 0x000ff00000000800 */
[----:B------:R-:W0:Y:S01]  /*0010*/  LDC R7, c[0x0][0x398] ;  /* 0x0000e600ff077b82 */ /* 0x000e220000000800 */
[----:B------:R-:W1:Y:S01]  /*0020*/  S2R R11, SR_TID.Y ;  /* 0x00000000000b7919 */ /* 0x000e620000002200 */
[----:B------:R-:W2:Y:S01]  /*0030*/  LDCU UR6, c[0x0][0x370] ;  /* 0x00006e00ff0677ac */ /* 0x000ea20008000800 */
[----:B------:R-:W3:Y:S01]  /*0040*/  S2R R2, SR_TID.X ;  /* 0x0000000000027919 */ /* 0x000ee20000002100 */
[----:B------:R-:W3:Y:S04]  /*0050*/  LDCU UR7, c[0x0][0x360] ;  /* 0x00006c00ff0777ac */ /* 0x000ee80008000800 */
[----:B------:R-:W-:Y:S01]  /*0060*/  S2UR UR4, SR_CTAID.X ;  /* 0x00000000000479c3 */ /* 0x000fe20000002500 */
[----:B------:R-:W4:Y:S07]  /*0070*/  LDCU UR8, c[0x0][0x394] ;  /* 0x00007280ff0877ac */ /* 0x000f2e0008000800 */
[----:B------:R-:W2:Y:S01]  /*0080*/  S2UR UR5, SR_CTAID.Y ;  /* 0x00000000000579c3 */ /* 0x000ea20000002600 */
[----:B0-----:R-:W-:-:S07]  /*0090*/  IABS R6, R7 ;  /* 0x0000000700067213 */ /* 0x001fce0000000000 */
[----:B------:R-:W1:Y:S01]  /*00a0*/  LDC R10, c[0x0][0x364] ;  /* 0x0000d900ff0a7b82 */ /* 0x000e620000000800 */
[----:B------:R-:W0:Y:S01]  /*00b0*/  I2F.RP R0, R6 ;  /* 0x0000000600007306 */ /* 0x000e220000209400 */
[----:B--2---:R-:W-:Y:S01]  /*00c0*/  UIMAD UR4, UR5, UR6, UR4 ;  /* 0x00000006050472a4 */ /* 0x004fe2000f8e0204 */
[----:B------:R-:W2:Y:S06]  /*00d0*/  LDCU UR5, c[0x0][0x374] ;  /* 0x00006e80ff0577ac */ /* 0x000eac0008000800 */
[----:B0-----:R-:W0:Y:S01]  /*00e0*/  MUFU.RCP R0, R0 ;  /* 0x0000000000007308 */ /* 0x001e220000001000 */
[----:B-1----:R-:W-:-:S04]  /*00f0*/  IMAD R9, R10, UR4, R11 ;  /* 0x000000040a097c24 */ /* 0x002fc8000f8e020b */
[----:B---3--:R-:W-:-:S05]  /*0100*/  IMAD R9, R9, UR7, R2 ;  /* 0x0000000709097c24 */ /* 0x008fca000f8e0202 */
[----:B------:R-:W-:Y:S01]  /*0110*/  ISETP.GE.AND P2, PT, R9, RZ, PT ;  /* 0x000000ff0900720c */ /* 0x000fe20003f46270 */
[----:B0-----:R-:W-:Y:S01]  /*0120*/  VIADD R4, R0, 0xffffffe ;  /* 0x0ffffffe00047836 */ /* 0x001fe20000000000 */
[----:B------:R-:W-:Y:S01]  /*0130*/  IABS R0, R9 ;  /* 0x0000000900007213 */ /* 0x000fe20000000000 */
[----:B--2---:R-:W-:Y:S02]  /*0140*/  UIMAD UR5, UR6, UR5, URZ ;  /* 0x00000005060572a4 */ /* 0x004fe4000f8e02ff */
[----:B------:R0:W1:Y:S02]  /*0150*/  F2I.FTZ.U32.TRUNC.NTZ R5, R4 ;  /* 0x0000000400057305 */ /* 0x000064000021f000 */
[----:B0-----:R-:W-:Y:S02]  /*0160*/  IMAD.MOV.U32 R4, RZ, RZ, RZ ;  /* 0x000000ffff047224 */ /* 0x001fe400078e00ff */
[----:B-1----:R-:W-:-:S04]  /*0170*/  IMAD.MOV R3, RZ, RZ, -R5 ;  /* 0x000000ffff037224 */ /* 0x002fc800078e0a05 */
[----:B------:R-:W-:-:S04]  /*0180*/  IMAD R3, R3, R6, RZ ;  /* 0x0000000603037224 */ /* 0x000fc800078e02ff */
[----:B------:R-:W-:Y:S01]  /*0190*/  IMAD.HI.U32 R5, R5, R3, R4 ;  /* 0x0000000305057227 */ /* 0x000fe200078e0004 */
[----:B------:R-:W-:-:S03]  /*01a0*/  MOV R3, R0 ;  /* 0x0000000000037202 */ /* 0x000fc60000000f00 */
[----:B----4-:R-:W-:Y:S02]  /*01b0*/  IMAD R0, R7, UR8, RZ ;  /* 0x0000000807007c24 */ /* 0x010fe4000f8e02ff */
[----:B------:R-:W-:-:S04]  /*01c0*/  IMAD.HI.U32 R5, R5, R3, RZ ;  /* 0x0000000305057227 */ /* 0x000fc800078e00ff */
[----:B------:R-:W-:-:S04]  /*01d0*/  IMAD.MOV R5, RZ, RZ, -R5 ;  /* 0x000000ffff057224 */ /* 0x000fc800078e0a05 */
[----:B------:R-:W-:-:S05]  /*01e0*/  IMAD R3, R6, R5, R3 ;  /* 0x0000000506037224 */ /* 0x000fca00078e0203 */
[----:B------:R-:W-:-:S13]  /*01f0*/  ISETP.GT.U32.AND P0, PT, R6, R3, PT ;  /* 0x000000030600720c */ /* 0x000fda0003f04070 */
[----:B------:R-:W-:Y:S01]  /*0200*/  @!P0 IMAD.IADD R3, R3, 0x1, -R6 ;  /* 0x0000000103038824 */ /* 0x000fe200078e0a06 */
[----:B------:R-:W-:-:S04]  /*0210*/  ISETP.NE.AND P0, PT, R7, RZ, PT ;  /* 0x000000ff0700720c */ /* 0x000fc80003f05270 */
[----:B------:R-:W-:-:S13]  /*0220*/  ISETP.GT.U32.AND P1, PT, R6, R3, PT ;  /* 0x000000030600720c */ /* 0x000fda0003f24070 */
[----:B------:R-:W-:Y:S01]  /*0230*/  @!P1 IMAD.IADD R3, R3, 0x1, -R6 ;  /* 0x0000000103039824 */ /* 0x000fe200078e0a06 */
[----:B------:R-:W-:-:S04]  /*0240*/  ISETP.GE.AND P1, PT, R9, R0, PT ;  /* 0x000000000900720c */ /* 0x000fc80003f26270 */
[----:B------:R-:W-:Y:S02]  /*0250*/  @!P2 IADD3 R3, PT, PT, -R3, RZ, RZ ;  /* 0x000000ff0303a210 */ /* 0x000fe40007ffe1ff */
[----:B------:R-:W-:-:S05]  /*0260*/  @!P0 LOP3.LUT R3, RZ, R7, RZ, 0x33, !PT ;  /* 0x00000007ff038212 */ /* 0x000fca00078e33ff */
[----:B------:R-:W-:Y:S02]  /*0270*/  IMAD R6, R3, UR8, RZ ;  /* 0x0000000803067c24 */ /* 0x000fe4000f8e02ff */
[----:B------:R-:W-:Y:S05]  /*0280*/  @P1 EXIT ;  /* 0x000000000000194d */ /* 0x000fea0003800000 */
[----:B------:R-:W-:Y:S01]  /*0290*/  UIMAD UR6, UR5, UR7, URZ ;  /* 0x00000007050672a4 */ /* 0x000fe2000f8e02ff */
[----:B------:R-:W-:Y:S01]  /*02a0*/  BSSY.RECONVERGENT B0, `(.L_x_31) ;  /* 0x0000033000007945 */ /* 0x000fe20003800200 */
[----:B------:R-:W-:-:S04]  /*02b0*/  UIADD3 UR4, UPT, UPT, UR4, UR5, URZ ;  /* 0x0000000504047290 */ /* 0x000fc8000fffe0ff */
[C---:B------:R-:W-:Y:S02]  /*02c0*/  IMAD R7, R10.reuse, UR6, RZ ;  /* 0x000000060a077c24 */ /* 0x040fe4000f8e02ff */
[----:B------:R-:W-:Y:S02]  /*02d0*/  IMAD R5, R10, UR4, R11 ;  /* 0x000000040a057c24 */ /* 0x000fe4000f8e020b */
[----:B------:R-:W0:Y:S01]  /*02e0*/  I2F.U32.RP R8, R7 ;  /* 0x0000000700087306 */ /* 0x000e220000209000 */
[----:B------:R-:W-:Y:S01]  /*02f0*/  IMAD.MOV R11, RZ, RZ, -R7 ;  /* 0x000000ffff0b7224 */ /* 0x000fe200078e0a07 */
[----:B------:R-:W-:Y:S01]  /*0300*/  ISETP.NE.U32.AND P2, PT, R7, RZ, PT ;  /* 0x000000ff0700720c */ /* 0x000fe20003f45070 */
[----:B------:R-:W-:Y:S02]  /*0310*/  IMAD R5, R5, UR7, R2 ;  /* 0x0000000705057c24 */ /* 0x000fe4000f8e0202 */
[----:B------:R-:W-:Y:S01]  /*0320*/  HFMA2 R2, -RZ, RZ, 0, 0 ;  /* 0x00000000ff027431 */ /* 0x000fe200000001ff */
[----:B------:R-:W1:Y:S02]  /*0330*/  LDCU.64 UR4, c[0x0][0x358] ;  /* 0x00006b00ff0477ac */ /* 0x000e640008000a00 */
[----:B------:R-:W-:-:S02]  /*0340*/  ISETP.GE.AND P0, PT, R5, R0, PT ;  /* 0x000000000500720c */ /* 0x000fc40003f06270 */
[----:B------:R-:W-:Y:S01]  /*0350*/  VIMNMX R4, PT, PT, R0, R5, !PT ;  /* 0x0000000500047248 */ /* 0x000fe20007fe0100 */
[----:B0-----:R-:W0:Y:S02]  /*0360*/  MUFU.RCP R8, R8 ;  /* 0x0000000800087308 */ /* 0x001e240000001000 */
[----:B0-----:R-:W-:Y:S01]  /*0370*/  VIADD R3, R8, 0xffffffe ;  /* 0x0ffffffe08037836 */ /* 0x001fe20000000000 */
[----:B------:R-:W-:-:S04]  /*0380*/  SEL R8, RZ, 0x1, P0 ;  /* 0x00000001ff087807 */ /* 0x000fc80000000000 */
[----:B------:R-:W-:Y:S01]  /*0390*/  IADD3 R4, PT, PT, R4, -R5, -R8 ;  /* 0x8000000504047210 */ /* 0x000fe20007ffe808 */
[----:B------:R-:W0:Y:S02]  /*03a0*/  F2I.FTZ.U32.TRUNC.NTZ R3, R3 ;  /* 0x0000000300037305 */ /* 0x000e24000021f000 */
[----:B0-----:R-:W-:-:S04]  /*03b0*/  IMAD R11, R11, R3, RZ ;  /* 0x000000030b0b7224 */ /* 0x001fc800078e02ff */
[----:B------:R-:W-:-:S06]  /*03c0*/  IMAD.HI.U32 R11, R3, R11, R2 ;  /* 0x0000000b030b7227 */ /* 0x000fcc00078e0002 */
[----:B------:R-:W-:-:S04]  /*03d0*/  IMAD.HI.U32 R11, R11, R4, RZ ;  /* 0x000000040b0b7227 */ /* 0x000fc800078e00ff */
[----:B------:R-:W-:-:S04]  /*03e0*/  IMAD.MOV R2, RZ, RZ, -R11 ;  /* 0x000000ffff027224 */ /* 0x000fc800078e0a0b */
[----:B------:R-:W-:Y:S02]  /*03f0*/  IMAD R4, R7, R2, R4 ;  /* 0x0000000207047224 */ /* 0x000fe400078e0204 */
[----:B------:R-:W0:Y:S03]  /*0400*/  LDC.64 R2, c[0x0][0x388] ;  /* 0x0000e200ff027b82 */ /* 0x000e260000000a00 */
[----:B------:R-:W-:-:S13]  /*0410*/  ISETP.GE.U32.AND P0, PT, R4, R7, PT ;  /* 0x000000070400720c */ /* 0x000fda0003f06070 */
[----:B------:R-:W-:Y:S01]  /*0420*/  @P0 IMAD.IADD R4, R4, 0x1, -R7 ;  /* 0x0000000104040824 */ /* 0x000fe200078e0a07 */
[----:B------:R-:W-:-:S04]  /*0430*/  @P0 IADD3 R11, PT, PT, R11, 0x1, RZ ;  /* 0x000000010b0b0810 */ /* 0x000fc80007ffe0ff */
[-C--:B------:R-:W-:Y:S02]  /*0440*/  ISETP.GE.U32.AND P1, PT, R4, R7.reuse, PT ;  /* 0x000000070400720c */ /* 0x080fe40003f26070 */
[----:B------:R-:W2:Y:S11]  /*0450*/  LDC.64 R4, c[0x0][0x380] ;  /* 0x0000e000ff047b82 */ /* 0x000eb60000000a00 */
[----:B------:R-:W-:Y:S01]  /*0460*/  @P1 VIADD R11, R11, 0x1 ;  /* 0x000000010b0b1836 */ /* 0x000fe20000000000 */
[----:B------:R-:W-:-:S05]  /*0470*/  @!P2 LOP3.LUT R11, RZ, R7, RZ, 0x33, !PT ;  /* 0x00000007ff0ba212 */ /* 0x000fca00078e33ff */
[----:B------:R-:W-:-:S05]  /*0480*/  IMAD.IADD R8, R8, 0x1, R11 ;  /* 0x0000000108087824 */ /* 0x000fca00078e020b */
[C---:B------:R-:W-:Y:S02]  /*0490*/  LOP3.LUT R10, R8.reuse, 0x3, RZ, 0xc0, !PT ;  /* 0x00000003080a7812 */ /* 0x040fe400078ec0ff */
[----:B------:R-:W-:Y:S02]  /*04a0*/  ISETP.GE.U32.AND P1, PT, R8, 0x3, PT ;  /* 0x000000030800780c */ /* 0x000fe40003f26070 */
[----:B------:R-:W-:-:S13]  /*04b0*/  ISETP.NE.AND P0, PT, R10, 0x3, PT ;  /* 0x000000030a00780c */ /* 0x000fda0003f05270 */
[----:B01----:R-:W-:Y:S05]  /*04c0*/  @!P0 BRA `(.L_x_32) ;  /* 0x0000000000408947 */ /* 0x003fea0003800000 */
[----:B------:R-:W0:Y:S01]  /*04d0*/  LDC.64 R10, c[0x0][0x380] ;  /* 0x0000e000ff0a7b82 */ /* 0x000e220000000a00 */
[----:B------:R-:W-:-:S04]  /*04e0*/  IADD3 R8, PT, PT, R8, 0x1, RZ ;  /* 0x0000000108087810 */ /* 0x000fc80007ffe0ff */
[----:B------:R-:W-:-:S03]  /*04f0*/  LOP3.LUT R8, R8, 0x3, RZ, 0xc0, !PT ;  /* 0x0000000308087812 */ /* 0x000fc600078ec0ff */
[----:B------:R-:W1:Y:S02]  /*0500*/  LDC.64 R12, c[0x0][0x388] ;  /* 0x0000e200ff0c7b82 */ /* 0x000e640000000a00 */
[----:B------:R-:W-:-:S07]  /*0510*/  IMAD.MOV R8, RZ, RZ, -R8 ;  /* 0x000000ffff087224 */ /* 0x000fce00078e0a08 */
.L_x_33:
[----:B---3--:R-:W-:-:S04]  /*0520*/  SHF.R.S32.HI R14, RZ, 0x1f, R9 ;  /* 0x0000001fff0e7819 */ /* 0x008fc80000011409 */
[----:B------:R-:W-:-:S04]  /*0530*/  LEA.HI R15, R14, R9, RZ, 0x2 ;  /* 0x000000090e0f7211 */ /* 0x000fc800078f10ff */
[----:B------:R-:W-:-:S05]  /*0540*/  LEA.HI.SX32 R15, R15, R6, 0x1e ;  /* 0x000000060f0f7211 */ /* 0x000fca00078ff2ff */
[----:B0-----:R-:W-:-:S06]  /*0550*/  IMAD.WIDE R16, R15, 0x4, R10 ;  /* 0x000000040f107825 */ /* 0x001fcc00078e020a */
[----:B------:R-:W3:Y:S01]  /*0560*/  LDG.E R17, desc[UR4][R16.64] ;  /* 0x0000000410117981 */ /* 0x000ee2000c1e1900 */
[----:B-1----:R-:W-:Y:S01]  /*0570*/  IMAD.WIDE R14, R9, 0x4, R12 ;  /* 0x00000004090e7825 */ /* 0x002fe200078e020c */
[----:B------:R-:W-:-:S03]  /*0580*/  IADD3 R9, PT, PT, R7, R9, RZ ;  /* 0x0000000907097210 */ /* 0x000fc60007ffe0ff */
[----:B------:R-:W-:-:S05]  /*0590*/  VIADD R8, R8, 0x1 ;  /* 0x0000000108087836 */ /* 0x000fca0000000000 */
[----:B------:R-:W-:Y:S01]  /*05a0*/  ISETP.NE.AND P0, PT, R8, RZ, PT ;  /* 0x000000ff0800720c */ /* 0x000fe20003f05270 */
[----:B---3--:R3:W-:-:S12]  /*05b0*/  STG.E desc[UR4][R14.64], R17 ;  /* 0x000000110e007986 */ /* 0x0087d8000c101904 */
[----:B------:R-:W-:Y:S05]  /*05c0*/  @P0 BRA `(.L_x_33) ;  /* 0xfffffffc00d40947 */ /* 0x000fea000383ffff */
.L_x_32:
[----:B------:R-:W-:Y:S05]  /*05d0*/  BSYNC.RECONVERGENT B0 ;  /* 0x0000000000007941 */ /* 0x000fea0003800200 */
.L_x_31:
[----:B------:R-:W-:Y:S05]  /*05e0*/  @!P1 EXIT ;  /* 0x000000000000994d */ /* 0x000fea0003800000 */
.L_x_34:
[----:B------:R-:W-:-:S04]  /*05f0*/  SHF.R.S32.HI R8, RZ, 0x1f, R9 ;  /* 0x0000001fff087819 */ /* 0x000fc80000011409 */
[----:B0-----:R-:W-:-:S04]  /*0600*/  LEA.HI R11, R8, R9, RZ, 0x2 ;  /* 0x00000009080b7211 */ /* 0x001fc800078f10ff */
[----:B------:R-:W-:-:S05]  /*0610*/  LEA.HI.SX32 R11, R11, R6, 0x1e ;  /* 0x000000060b0b7211 */ /* 0x000fca00078ff2ff */
[----:B--23--:R-:W-:-:S05]  /*0620*/  IMAD.WIDE R14, R11, 0x4, R4 ;  /* 0x000000040b0e7825 */ /* 0x00cfca00078e0204 */
[----:B------:R-:W2:Y:S01]  /*0630*/  LDG.E R17, desc[UR4][R14.64] ;  /* 0x000000040e117981 */ /* 0x000ea2000c1e1900 */
[----:B------:R-:W-:-:S05]  /*0640*/  IMAD.IADD R16, R7, 0x1, R9 ;  /* 0x0000000107107824 */ /* 0x000fca00078e0209 */
[----:B------:R-:W-:-:S04]  /*0650*/  SHF.R.S32.HI R8, RZ, 0x1f, R16 ;  /* 0x0000001fff087819 */ /* 0x000fc80000011410 */
[----:B------:R-:W-:-:S04]  /*0660*/  LEA.HI R11, R8, R16, RZ, 0x2 ;  /* 0x00000010080b7211 */ /* 0x000fc800078f10ff */
[----:B------:R-:W-:Y:S01]  /*0670*/  LEA.HI.SX32 R13, R11, R6, 0x1e ;  /* 0x000000060b0d7211 */ /* 0x000fe200078ff2ff */
[----:B------:R-:W-:-:S04]  /*0680*/  IMAD.WIDE R10, R9, 0x4, R2 ;  /* 0x00000004090a7825 */ /* 0x000fc800078e0202 */
[----:B------:R-:W-:Y:S01]  /*0690*/  IMAD.WIDE R12, R13, 0x4, R4 ;  /* 0x000000040d0c7825 */ /* 0x000fe200078e0204 */
[----:B--2---:R0:W-:Y:S04]  /*06a0*/  STG.E desc[UR4][R10.64], R17 ;  /* 0x000000110a007986 */ /* 0x0041e8000c101904 */
[----:B------:R-:W2:Y:S01]  /*06b0*/  LDG.E R19, desc[UR4][R12.64] ;  /* 0x000000040c137981 */ /* 0x000ea2000c1e1900 */
[----:B------:R-:W-:-:S05]  /*06c0*/  IMAD.IADD R16, R7, 0x1, R16 ;  /* 0x0000000107107824 */ /* 0x000fca00078e0210 */
[----:B------:R-:W-:-:S04]  /*06d0*/  SHF.R.S32.HI R9, RZ, 0x1f, R16 ;  /* 0x0000001fff097819 */ /* 0x000fc80000011410 */
[----:B------:R-:W-:-:S04]  /*06e0*/  LEA.HI R9, R9, R16, RZ, 0x2 ;  /* 0x0000001009097211 */ /* 0x000fc800078f10ff */
[----:B------:R-:W-:Y:S01]  /*06f0*/  LEA.HI.SX32 R15, R9, R6, 0x1e ;  /* 0x00000006090f7211 */ /* 0x000fe200078ff2ff */
[----:B------:R-:W-:-:S04]  /*0700*/  IMAD.WIDE R8, R7, 0x4, R10 ;  /* 0x0000000407087825 */ /* 0x000fc800078e020a */
[----:B------:R-:W-:Y:S01]  /*0710*/  IMAD.WIDE R14, R15, 0x4, R4 ;  /* 0x000000040f0e7825 */ /* 0x000fe200078e0204 */
[----:B------:R-:W-:Y:S01]  /*0720*/  IADD3 R18, PT, PT, R7, R16, RZ ;  /* 0x0000001007127210 */ /* 0x000fe20007ffe0ff */
[----:B--2---:R1:W-:Y:S04]  /*0730*/  STG.E desc[UR4][R8.64], R19 ;  /* 0x0000001308007986 */ /* 0x0043e8000c101904 */
[----:B------:R-:W2:Y:S01]  /*0740*/  LDG.E R15, desc[UR4][R14.64] ;  /* 0x000000040e0f7981 */ /* 0x000ea2000c1e1900 */
[----:B0-----:R-:W-:-:S04]  /*0750*/  SHF.R.S32.HI R11, RZ, 0x1f, R18 ;  /* 0x0000001fff0b7819 */ /* 0x001fc80000011412 */
[----:B------:R-:W-:-:S04]  /*0760*/  LEA.HI R11, R11, R18, RZ, 0x2 ;  /* 0x000000120b0b7211 */ /* 0x000fc800078f10ff */
[----:B------:R-:W-:Y:S01]  /*0770*/  LEA.HI.SX32 R13, R11, R6, 0x1e ;  /* 0x000000060b0d7211 */ /* 0x000fe200078ff2ff */
[----:B------:R-:W-:-:S04]  /*0780*/  IMAD.WIDE R10, R7, 0x4, R8 ;  /* 0x00000004070a7825 */ /* 0x000fc800078e0208 */
[----:B------:R-:W-:Y:S01]  /*0790*/  IMAD.WIDE R12, R13, 0x4, R4 ;  /* 0x000000040d0c7825 */ /* 0x000fe200078e0204 */
[----:B--2---:R0:W-:Y:S05]  /*07a0*/  STG.E desc[UR4][R10.64], R15 ;  /* 0x0000000f0a007986 */ /* 0x0041ea000c101904 */
[----:B------:R-:W2:Y:S01]  /*07b0*/  LDG.E R13, desc[UR4][R12.64] ;  /* 0x000000040c0d7981 */ /* 0x000ea2000c1e1900 */
[----:B------:R-:W-:-:S04]  /*07c0*/  IMAD.WIDE R16, R7, 0x4, R10 ;  /* 0x0000000407107825 */ /* 0x000fc800078e020a */
[----:B-1----:R-:W-:-:S05]  /*07d0*/  IMAD.IADD R9, R7, 0x1, R18 ;  /* 0x0000000107097824 */ /* 0x002fca00078e0212 */
[----:B------:R-:W-:Y:S01]  /*07e0*/  ISETP.GE.AND P0, PT, R9, R0, PT ;  /* 0x000000000900720c */ /* 0x000fe20003f06270 */
[----:B--2---:R0:W-:-:S12]  /*07f0*/  STG.E desc[UR4][R16.64], R13 ;  /* 0x0000000d10007986 */ /* 0x0041d8000c101904 */
[----:B------:R-:W-:Y:S05]  /*0800*/  @!P0 BRA `(.L_x_34) ;  /* 0xfffffffc00788947 */ /* 0x000fea000383ffff */
[----:B------:R-:W-:Y:S05]  /*0810*/  EXIT ;  /* 0x000000000000794d */ /* 0x000fea0003800000 */
.L_x_35:
        /* <DEDUP_REMOVED lines=14> */
.L_x_41:


//--------------------- .nv.shared.reserved.0     --------------------------
	.section	.nv.shared.reserved.0,"aw",@nobits
	.weak		__nv_reservedSMEM_offset_0_alias
	.size		__nv_reservedSMEM_offset_0_alias, 0, 64
	.other		__nv_reservedSMEM_offset_0_alias,@"STO_CUDA_RESERVED_SHARED STV_DEFAULT"
__nv_reservedSMEM_offset_0_alias:
	.zero		0
	.zero		64


//--------------------- .nv.constant0.bp_soa_to_soa_test --------------------------
	.section	.nv.constant0.bp_soa_to_soa_test,"a",@progbits
	.sectionflags	@""
	.align	4
.nv.constant0.bp_soa_to_soa_test:
	.zero		928


//--------------------- .nv.constant0.bp_aos_to_aos_test --------------------------
	.section	.nv.constant0.bp_aos_to_aos_test,"a",@progbits
	.sectionflags	@""
	.align	4
.nv.constant0.bp_aos_to_aos_test:
	.zero		928


//--------------------- .nv.constant0.bp_aos_to_soa --------------------------
	.section	.nv.constant0.bp_aos_to_soa,"a",@progbits
	.sectionflags	@""
	.align	4
.nv.constant0.bp_aos_to_soa:
	.zero		928


//--------------------- .nv.constant0.bp_soa_to_aos --------------------------
	.section	.nv.constant0.bp_soa_to_aos,"a",@progbits
	.sectionflags	@""
	.align	4
.nv.constant0.bp_soa_to_aos:
	.zero		928


//--------------------- .nv.constant0.bp_aos_to_soa_single --------------------------
	.section	.nv.constant0.bp_aos_to_soa_single,"a",@progbits
	.sectionflags	@""
	.align	4
.nv.constant0.bp_aos_to_soa_single:
	.zero		928


//--------------------- .nv.constant0.bp_soa_to_aos_single --------------------------
	.section	.nv.constant0.bp_soa_to_aos_single,"a",@progbits
	.sectionflags	@""
	.align	4
.nv.constant0.bp_soa_to_aos_single:
	.zero		928


//--------------------- SYMBOLS --------------------------

	.type		.nv.reservedSmem.offset0,@object
	.size		.nv.reservedSmem.offset0,0x4
